	.target	sm_90a

	.elftype	@"ET_EXEC"


//--------------------- .note.nv.tkinfo           --------------------------
	.section	.note.nv.tkinfo,"",@"SHT_NOTE"
	.sectionflags	@"SHF_NOTE_NV_TKINFO"
	.tkinfo
        /*0018*/ 	.word	0x00000002
        /*0030*/ 	.string	""
        /*0030*/ 	.string	"ptxas"
        /*0030*/ 	.string	"Cuda compilation tools, release 13.0, V13.0.88"
        /*0030*/ 	.string	"Build cuda_13.0.r13.0/compiler.36424714_0"
        /*0030*/ 	.string	"-arch sm_90a -m 64 "



//--------------------- .note.nv.cuinfo           --------------------------
	.section	.note.nv.cuinfo,"",@"SHT_NOTE"
	.sectionflags	@"SHF_NOTE_NV_CUINFO"
        /*0018*/ 	.short	0x0002
        /*001a*/ 	.short	0x005a
        /*001c*/ 	.short	0x0082
	.zero		2


//--------------------- .nv.info                  --------------------------
	.section	.nv.info,"",@"SHT_CUDA_INFO"
	.align	4


	//----- nvinfo : EIATTR_REGCOUNT
	.align		4
        /*0000*/ 	.byte	0x04, 0x2f
        /*0002*/ 	.short	(.L_15 - .L_14)
	.align		4
.L_14:
        /*0004*/ 	.word	index@(_ZN7cutlass13device_kernelINS_4gemm6kernel13GemmUniversalIN4cute5tupleIJiiiiEEENS1_10collective13CollectiveMmaINS1_34MainloopSm90TmaGmmaWarpSpecializedILi5ENS5_IJNS4_1CILi2EEESB_NSA_ILi1EEEEEENS1_35KernelTmaWarpSpecializedCooperativeEEENS5_IJNSA_ILi128EEESG_SG_EEENS_6half_tENS5_IJlSC_lEEESI_SJ_NS4_8TiledMMAINS4_8MMA_AtomIJNS4_4SM904GMMA26MMA_64x128x16_F32F16F16_SSILNSN_5MajorE0ELSP_0ELNSN_7ScaleInE1ELSQ_1EEEEEENS4_6LayoutINS5_IJSB_SC_SC_EEENS5_IJSC_NSA_ILi0EEESV_EEEEENS5_IJNS4_10UnderscoreESY_SY_EEEEENS4_23SM90_TMA_LOAD_MULTICASTENS4_14ComposedLayoutINS4_7SwizzleILi3ELi4ELi3EEENS4_18smem_ptr_flag_bitsILi16EEENST_INS5_IJNSA_ILi8EEENSA_ILi64EEEEEENS5_IJS18_SC_EEEEEEEvNS4_8identityES11_S1C_vS1D_EENS_8epilogue10collective6detail29Sm90TmaWarpSpecializedAdapterINS1G_15DefaultEpilogueISI_SJ_SJ_NS1F_6thread17LinearCombinationISI_Li1EffLNS1K_9ScaleType4KindE0ELNS_15FloatRoundStyleE2ESI_EENS1_15EpilogueDefaultEEEEEvvEEEEvNT_6ParamsE)
        /*0008*/ 	.word	0x000000a8


	//----- nvinfo : EIATTR_FRAME_SIZE
	.align		4
.L_15:
        /*000c*/ 	.byte	0x04, 0x11
        /*000e*/ 	.short	(.L_17 - .L_16)
	.align		4
.L_16:
        /*0010*/ 	.word	index@(_ZN7cutlass13device_kernelINS_4gemm6kernel13GemmUniversalIN4cute5tupleIJiiiiEEENS1_10collective13CollectiveMmaINS1_34MainloopSm90TmaGmmaWarpSpecializedILi5ENS5_IJNS4_1CILi2EEESB_NSA_ILi1EEEEEENS1_35KernelTmaWarpSpecializedCooperativeEEENS5_IJNSA_ILi128EEESG_SG_EEENS_6half_tENS5_IJlSC_lEEESI_SJ_NS4_8TiledMMAINS4_8MMA_AtomIJNS4_4SM904GMMA26MMA_64x128x16_F32F16F16_SSILNSN_5MajorE0ELSP_0ELNSN_7ScaleInE1ELSQ_1EEEEEENS4_6LayoutINS5_IJSB_SC_SC_EEENS5_IJSC_NSA_ILi0EEESV_EEEEENS5_IJNS4_10UnderscoreESY_SY_EEEEENS4_23SM90_TMA_LOAD_MULTICASTENS4_14ComposedLayoutINS4_7SwizzleILi3ELi4ELi3EEENS4_18smem_ptr_flag_bitsILi16EEENST_INS5_IJNSA_ILi8EEENSA_ILi64EEEEEENS5_IJS18_SC_EEEEEEEvNS4_8identityES11_S1C_vS1D_EENS_8epilogue10collective6detail29Sm90TmaWarpSpecializedAdapterINS1G_15DefaultEpilogueISI_SJ_SJ_NS1F_6thread17LinearCombinationISI_Li1EffLNS1K_9ScaleType4KindE0ELNS_15FloatRoundStyleE2ESI_EENS1_15EpilogueDefaultEEEEEvvEEEEvNT_6ParamsE)
        /*0014*/ 	.word	0x00000000


	//----- nvinfo : EIATTR_MIN_STACK_SIZE
	.align		4
.L_17:
        /*0018*/ 	.byte	0x04, 0x12
        /*001a*/ 	.short	(.L_19 - .L_18)
	.align		4
.L_18:
        /*001c*/ 	.word	index@(_ZN7cutlass13device_kernelINS_4gemm6kernel13GemmUniversalIN4cute5tupleIJiiiiEEENS1_10collective13CollectiveMmaINS1_34MainloopSm90TmaGmmaWarpSpecializedILi5ENS5_IJNS4_1CILi2EEESB_NSA_ILi1EEEEEENS1_35KernelTmaWarpSpecializedCooperativeEEENS5_IJNSA_ILi128EEESG_SG_EEENS_6half_tENS5_IJlSC_lEEESI_SJ_NS4_8TiledMMAINS4_8MMA_AtomIJNS4_4SM904GMMA26MMA_64x128x16_F32F16F16_SSILNSN_5MajorE0ELSP_0ELNSN_7ScaleInE1ELSQ_1EEEEEENS4_6LayoutINS5_IJSB_SC_SC_EEENS5_IJSC_NSA_ILi0EEESV_EEEEENS5_IJNS4_10UnderscoreESY_SY_EEEEENS4_23SM90_TMA_LOAD_MULTICASTENS4_14ComposedLayoutINS4_7SwizzleILi3ELi4ELi3EEENS4_18smem_ptr_flag_bitsILi16EEENST_INS5_IJNSA_ILi8EEENSA_ILi64EEEEEENS5_IJS18_SC_EEEEEEEvNS4_8identityES11_S1C_vS1D_EENS_8epilogue10collective6detail29Sm90TmaWarpSpecializedAdapterINS1G_15DefaultEpilogueISI_SJ_SJ_NS1F_6thread17LinearCombinationISI_Li1EffLNS1K_9ScaleType4KindE0ELNS_15FloatRoundStyleE2ESI_EENS1_15EpilogueDefaultEEEEEvvEEEEvNT_6ParamsE)
        /*0020*/ 	.word	0x00000000
.L_19:


//--------------------- .nv.compat                --------------------------
	.section	.nv.compat,"",@"SHT_CUDA_COMPAT_INFO"
	.align	4
        /*0000*/ 	.byte	0x02, 0x09, 0x01, 0x00, 0x02, 0x02, 0x04, 0x00, 0x02, 0x05, 0x05, 0x00, 0x03, 0x07, 0x01, 0x01
        /*0010*/ 	.byte	0x02, 0x03, 0x01, 0x00, 0x02, 0x06, 0x01, 0x00, 0x04, 0x0b, 0x08, 0x00, 0x00, 0x00, 0x00, 0x00
        /*0020*/ 	.byte	0x00, 0x00, 0x00, 0x00


//--------------------- .nv.info._ZN7cutlass13device_kernelINS_4gemm6kernel13GemmUniversalIN4cute5tupleIJiiiiEEENS1_10collective13CollectiveMmaINS1_34MainloopSm90TmaGmmaWarpSpecializedILi5ENS5_IJNS4_1CILi2EEESB_NSA_ILi1EEEEEENS1_35KernelTmaWarpSpecializedCooperativeEEENS5_IJNSA_ILi128EEESG_SG_EEENS_6half_tENS5_IJlSC_lEEESI_SJ_NS4_8TiledMMAINS4_8MMA_AtomIJNS4_4SM904GMMA26MMA_64x128x16_F32F16F16_SSILNSN_5MajorE0ELSP_0ELNSN_7ScaleInE1ELSQ_1EEEEEENS4_6LayoutINS5_IJSB_SC_SC_EEENS5_IJSC_NSA_ILi0EEESV_EEEEENS5_IJNS4_10UnderscoreESY_SY_EEEEENS4_23SM90_TMA_LOAD_MULTICASTENS4_14ComposedLayoutINS4_7SwizzleILi3ELi4ELi3EEENS4_18smem_ptr_flag_bitsILi16EEENST_INS5_IJNSA_ILi8EEENSA_ILi64EEEEEENS5_IJS18_SC_EEEEEEEvNS4_8identityES11_S1C_vS1D_EENS_8epilogue10collective6detail29Sm90TmaWarpSpecializedAdapterINS1G_15DefaultEpilogueISI_SJ_SJ_NS1F_6thread17LinearCombinationISI_Li1EffLNS1K_9ScaleType4KindE0ELNS_15FloatRoundStyleE2ESI_EENS1_15EpilogueDefaultEEEEEvvEEEEvNT_6ParamsE --------------------------
	.section	.nv.info._ZN7cutlass13device_kernelINS_4gemm6kernel13GemmUniversalIN4cute5tupleIJiiiiEEENS1_10collective13CollectiveMmaINS1_34MainloopSm90TmaGmmaWarpSpecializedILi5ENS5_IJNS4_1CILi2EEESB_NSA_ILi1EEEEEENS1_35KernelTmaWarpSpecializedCooperativeEEENS5_IJNSA_ILi128EEESG_SG_EEENS_6half_tENS5_IJlSC_lEEESI_SJ_NS4_8TiledMMAINS4_8MMA_AtomIJNS4_4SM904GMMA26MMA_64x128x16_F32F16F16_SSILNSN_5MajorE0ELSP_0ELNSN_7ScaleInE1ELSQ_1EEEEEENS4_6LayoutINS5_IJSB_SC_SC_EEENS5_IJSC_NSA_ILi0EEESV_EEEEENS5_IJNS4_10UnderscoreESY_SY_EEEEENS4_23SM90_TMA_LOAD_MULTICASTENS4_14ComposedLayoutINS4_7SwizzleILi3ELi4ELi3EEENS4_18smem_ptr_flag_bitsILi16EEENST_INS5_IJNSA_ILi8EEENSA_ILi64EEEEEENS5_IJS18_SC_EEEEEEEvNS4_8identityES11_S1C_vS1D_EENS_8epilogue10collective6detail29Sm90TmaWarpSpecializedAdapterINS1G_15DefaultEpilogueISI_SJ_SJ_NS1F_6thread17LinearCombinationISI_Li1EffLNS1K_9ScaleType4KindE0ELNS_15FloatRoundStyleE2ESI_EENS1_15EpilogueDefaultEEEEEvvEEEEvNT_6ParamsE,"",@"SHT_CUDA_INFO"
	.sectionflags	@""
	.align	4


	//----- nvinfo : EIATTR_CUDA_API_VERSION
	.align		4
        /*0000*/ 	.byte	0x04, 0x37
        /*0002*/ 	.short	(.L_21 - .L_20)
.L_20:
        /*0004*/ 	.word	0x00000082


	//----- nvinfo : EIATTR_KPARAM_INFO
	.align		4
.L_21:
        /*0008*/ 	.byte	0x04, 0x17
        /*000a*/ 	.short	(.L_23 - .L_22)
.L_22:
        /*000c*/ 	.word	0x00000000
        /*0010*/ 	.short	0x0000
        /*0012*/ 	.short	0x0070
        /*0014*/ 	.byte	0x00, 0xf0, 0x01, 0x10


	//----- nvinfo : EIATTR_SPARSE_MMA_MASK
	.align		4
.L_23:
        /*0018*/ 	.byte	0x03, 0x50
        /*001a*/ 	.short	0x0000


	//----- nvinfo : EIATTR_MAXREG_COUNT
	.align		4
        /*001c*/ 	.byte	0x03, 0x1b
        /*001e*/ 	.short	0x00a8


	//----- nvinfo : EIATTR_NUM_BARRIERS
	.align		4
        /*0020*/ 	.byte	0x02, 0x4c
        /*0022*/ 	.byte	0x01
	.zero		1


	//----- nvinfo : EIATTR_EXTERNS
	.align		4
        /*0024*/ 	.byte	0x04, 0x0f
        /*0026*/ 	.short	(.L_25 - .L_24)


	//   ....[0]....
	.align		4
.L_24:
        /*0028*/ 	.word	index@(__assertfail)


	//----- nvinfo : EIATTR_MERCURY_ISA_VERSION
	.align		4
.L_25:
        /*002c*/ 	.byte	0x03, 0x5f
        /*002e*/ 	.short	0x0101


	//----- nvinfo : EIATTR_INT_WARP_WIDE_INSTR_OFFSETS
	.align		4
        /*0030*/ 	.byte	0x04, 0x31
        /*0032*/ 	.short	(.L_27 - .L_26)


	//   ....[0]....
.L_26:
        /*0034*/ 	.word	0x000004a0


	//   ....[1]....
        /*0038*/ 	.word	0x000004d0


	//   ....[2]....
        /*003c*/ 	.word	0x00000670


	//   ....[3]....
        /*0040*/ 	.word	0x000022a0


	//----- nvinfo : EIATTR_COOP_GROUP_MASK_REGIDS
	.align		4
.L_27:
        /*0044*/ 	.byte	0x04, 0x29
        /*0046*/ 	.short	(.L_29 - .L_28)


	//   ....[0]....
.L_28:
        /*0048*/ 	.word	0xffffffff


	//   ....[1]....
        /*004c*/ 	.word	0xffffffff


	//   ....[2]....
        /*0050*/ 	.word	0xffffffff


	//   ....[3]....
        /*0054*/ 	.word	0xffffffff


	//   ....[4]....
        /*0058*/ 	.word	0xffffffff


	//   ....[5]....
        /*005c*/ 	.word	0xffffffff


	//----- nvinfo : EIATTR_COOP_GROUP_INSTR_OFFSETS
	.align		4
.L_29:
        /*0060*/ 	.byte	0x04, 0x28
        /*0062*/ 	.short	(.L_31 - .L_30)


	//   ....[0]....
.L_30:
        /*0064*/ 	.word	0x00000060


	//   ....[1]....
        /*0068*/ 	.word	0x00000070


	//   ....[2]....
        /*006c*/ 	.word	0x00000130


	//   ....[3]....
        /*0070*/ 	.word	0x000002f0


	//   ....[4]....
        /*0074*/ 	.word	0x00000820


	//   ....[5]....
        /*0078*/ 	.word	0x000014a0


	//----- nvinfo : EIATTR_REG_RECONFIG
	.align		4
.L_31:
        /*007c*/ 	.byte	0x01, 0x54
	.zero		2


	//----- nvinfo : EIATTR_SYSCALL_OFFSETS
	.align		4
        /*0080*/ 	.byte	0x04, 0x46
        /*0082*/ 	.short	(.L_33 - .L_32)


	//   ....[0]....
.L_32:
        /*0084*/ 	.word	0x00001690


	//----- nvinfo : EIATTR_MBARRIER_INSTR_OFFSETS
	.align		4
.L_33:
        /*0088*/ 	.byte	0x04, 0x39
        /*008a*/ 	.short	(.L_35 - .L_34)


	//   ....[0]....
.L_34:
        /*008c*/ 	.word	0x00000230
        /*0090*/ 	.word	0x000000ff
        /*0094*/ 	.word	0x00000000
        /*0098*/ 	.short	0x0100
        /*009a*/ 	.byte	0x08
	.zero		1


	//   ....[1]....
        /*009c*/ 	.word	0x00000240
        /*00a0*/ 	.word	0x000000ff
        /*00a4*/ 	.word	0x00000028
        /*00a8*/ 	.short	0x0100
        /*00aa*/ 	.byte	0x08
	.zero		1


	//   ....[2]....
        /*00ac*/ 	.word	0x00000250
        /*00b0*/ 	.word	0x000000ff
        /*00b4*/ 	.word	0x00000008
        /*00b8*/ 	.short	0x0100
        /*00ba*/ 	.byte	0x08
	.zero		1


	//   ....[3]....
        /*00bc*/ 	.word	0x00000260
        /*00c0*/ 	.word	0x000000ff
        /*00c4*/ 	.word	0x00000030
        /*00c8*/ 	.short	0x0100
        /*00ca*/ 	.byte	0x08
	.zero		1


	//   ....[4]....
        /*00cc*/ 	.word	0x00000270
        /*00d0*/ 	.word	0x000000ff
        /*00d4*/ 	.word	0x00000010
        /*00d8*/ 	.short	0x0100
        /*00da*/ 	.byte	0x08
	.zero		1


	//   ....[5]....
        /*00dc*/ 	.word	0x00000280
        /*00e0*/ 	.word	0x000000ff
        /*00e4*/ 	.word	0x00000038
        /*00e8*/ 	.short	0x0100
        /*00ea*/ 	.byte	0x08
	.zero		1


	//   ....[6]....
        /*00ec*/ 	.word	0x00000290
        /*00f0*/ 	.word	0x000000ff
        /*00f4*/ 	.word	0x00000018
        /*00f8*/ 	.short	0x0100
        /*00fa*/ 	.byte	0x08
	.zero		1


	//   ....[7]....
        /*00fc*/ 	.word	0x000002a0
        /*0100*/ 	.word	0x000000ff
        /*0104*/ 	.word	0x00000040
        /*0108*/ 	.short	0x0100
        /*010a*/ 	.byte	0x08
	.zero		1


	//   ....[8]....
        /*010c*/ 	.word	0x000002b0
        /*0110*/ 	.word	0x000000ff
        /*0114*/ 	.word	0x00000020
        /*0118*/ 	.short	0x0100
        /*011a*/ 	.byte	0x08
	.zero		1


	//   ....[9]....
        /*011c*/ 	.word	0x000002c0
        /*0120*/ 	.word	0x000000ff
        /*0124*/ 	.word	0x00000048
        /*0128*/ 	.short	0x0100
        /*012a*/ 	.byte	0x08
	.zero		1


	//   ....[10]....
        /*012c*/ 	.word	0x00000700
        /*0130*/ 	.word	0x000000ff
        /*0134*/ 	.word	0x00000060
        /*0138*/ 	.short	0x0100
        /*013a*/ 	.byte	0x06
	.zero		1


	//   ....[11]....
        /*013c*/ 	.word	0x000007a0
        /*0140*/ 	.word	0x000000ff
        /*0144*/ 	.word	0x00000068
        /*0148*/ 	.short	0x0100
        /*014a*/ 	.byte	0x06
	.zero		1


	//   ....[12]....
        /*014c*/ 	.word	0x00001750
        /*0150*/ 	.word	0x00000003
        /*0154*/ 	.word	0x00000000
        /*0158*/ 	.short	0x010a
        /*015a*/ 	.byte	0x3f
	.zero		1


	//   ....[13]....
        /*015c*/ 	.word	0x000017b0
        /*0160*/ 	.word	0x00000003
        /*0164*/ 	.word	0x00000000
        /*0168*/ 	.short	0x010a
        /*016a*/ 	.byte	0x3f
	.zero		1


	//   ....[14]....
        /*016c*/ 	.word	0x00001cf0
        /*0170*/ 	.word	0x00000005
        /*0174*/ 	.word	0x00000000
        /*0178*/ 	.short	0x010a
        /*017a*/ 	.byte	0x3f
	.zero		1


	//   ....[15]....
        /*017c*/ 	.word	0x00001d30
        /*0180*/ 	.word	0x00000005
        /*0184*/ 	.word	0x00000000
        /*0188*/ 	.short	0x010a
        /*018a*/ 	.byte	0x3f
	.zero		1


	//   ....[16]....
        /*018c*/ 	.word	0x00002150
        /*0190*/ 	.word	0x00000004
        /*0194*/ 	.word	0x00000000
        /*0198*/ 	.short	0x0101
        /*019a*/ 	.byte	0x3f
	.zero		1


	//   ....[17]....
        /*019c*/ 	.word	0x00002340
        /*01a0*/ 	.word	0x00000000
        /*01a4*/ 	.word	0x00000000
        /*01a8*/ 	.short	0x0101
        /*01aa*/ 	.byte	0x3f
	.zero		1


	//   ....[18]....
        /*01ac*/ 	.word	0x00007530
        /*01b0*/ 	.word	0x00000015
        /*01b4*/ 	.word	0x00000028
        /*01b8*/ 	.short	0x010a
        /*01ba*/ 	.byte	0x3f
	.zero		1


	//   ....[19]....
        /*01bc*/ 	.word	0x000079b0
        /*01c0*/ 	.word	0x00000006
        /*01c4*/ 	.word	0x00000068
        /*01c8*/ 	.short	0x0101
        /*01ca*/ 	.byte	0x3f
	.zero		1


	//   ....[20]....
        /*01cc*/ 	.word	0x000080e0
        /*01d0*/ 	.word	0x00000007
        /*01d4*/ 	.word	0x00000000
        /*01d8*/ 	.short	0x010a
        /*01da*/ 	.byte	0x3f
	.zero		1


	//   ....[21]....
        /*01dc*/ 	.word	0x00008160
        /*01e0*/ 	.word	0x00000008
        /*01e4*/ 	.word	0x00000000
        /*01e8*/ 	.short	0x010a
        /*01ea*/ 	.byte	0x3f
	.zero		1


	//   ....[22]....
        /*01ec*/ 	.word	0x000081f0
        /*01f0*/ 	.word	0x00000009
        /*01f4*/ 	.word	0x00000000
        /*01f8*/ 	.short	0x010a
        /*01fa*/ 	.byte	0x3f
	.zero		1


	//   ....[23]....
        /*01fc*/ 	.word	0x00008280
        /*0200*/ 	.word	0x00000006
        /*0204*/ 	.word	0x00000000
        /*0208*/ 	.short	0x010a
        /*020a*/ 	.byte	0x3f
	.zero		1


	//   ....[24]....
        /*020c*/ 	.word	0x00008310
        /*0210*/ 	.word	0x00000003
        /*0214*/ 	.word	0x00000000
        /*0218*/ 	.short	0x010a
        /*021a*/ 	.byte	0x3f
	.zero		1


	//   ....[25]....
        /*021c*/ 	.word	0x00008370
        /*0220*/ 	.word	0x00000003
        /*0224*/ 	.word	0x00000000
        /*0228*/ 	.short	0x010a
        /*022a*/ 	.byte	0x3f
	.zero		1


	//   ....[26]....
        /*022c*/ 	.word	0x000083c0
        /*0230*/ 	.word	0x00000005
        /*0234*/ 	.word	0x00000000
        /*0238*/ 	.short	0x010a
        /*023a*/ 	.byte	0x3f
	.zero		1


	//   ....[27]....
        /*023c*/ 	.word	0x00008490
        /*0240*/ 	.word	0x00000015
        /*0244*/ 	.word	0x00000028
        /*0248*/ 	.short	0x010a
        /*024a*/ 	.byte	0x3f
	.zero		1


	//   ....[28]....
        /*024c*/ 	.word	0x00008560
        /*0250*/ 	.word	0x00000007
        /*0254*/ 	.word	0x00000000
        /*0258*/ 	.short	0x010a
        /*025a*/ 	.byte	0x3f
	.zero		1


	//   ....[29]....
        /*025c*/ 	.word	0x000085b0
        /*0260*/ 	.word	0x00000008
        /*0264*/ 	.word	0x00000000
        /*0268*/ 	.short	0x010a
        /*026a*/ 	.byte	0x3f
	.zero		1


	//   ....[30]....
        /*026c*/ 	.word	0x00008600
        /*0270*/ 	.word	0x00000009
        /*0274*/ 	.word	0x00000000
        /*0278*/ 	.short	0x010a
        /*027a*/ 	.byte	0x3f
	.zero		1


	//   ....[31]....
        /*027c*/ 	.word	0x00008650
        /*0280*/ 	.word	0x00000006
        /*0284*/ 	.word	0x00000000
        /*0288*/ 	.short	0x010a
        /*028a*/ 	.byte	0x3f
	.zero		1


	//----- nvinfo : EIATTR_NUM_MBARRIERS
	.align		4
.L_35:
        /*028c*/ 	.byte	0x03, 0x38
        /*028e*/ 	.short	0x000c


	//----- nvinfo : EIATTR_EXIT_INSTR_OFFSETS
	.align		4
        /*0290*/ 	.byte	0x04, 0x1c
        /*0292*/ 	.short	(.L_37 - .L_36)


	//   ....[0]....
.L_36:
        /*0294*/ 	.word	0x000009f0


	//   ....[1]....
        /*0298*/ 	.word	0x00001200


	//   ....[2]....
        /*029c*/ 	.word	0x00006bf0


	//   ....[3]....
        /*02a0*/ 	.word	0x00007150


	//   ....[4]....
        /*02a4*/ 	.word	0x00008360


	//----- nvinfo : EIATTR_MAX_THREADS
	.align		4
.L_37:
        /*02a8*/ 	.byte	0x04, 0x05
        /*02aa*/ 	.short	(.L_39 - .L_38)
.L_38:
        /*02ac*/ 	.word	0x00000180
        /*02b0*/ 	.word	0x00000001
        /*02b4*/ 	.word	0x00000001


	//----- nvinfo : EIATTR_CRS_STACK_SIZE
	.align		4
.L_39:
        /*02b8*/ 	.byte	0x04, 0x1e
        /*02ba*/ 	.short	(.L_41 - .L_40)
.L_40:
        /*02bc*/ 	.word	0x00000000


	//----- nvinfo : EIATTR_CBANK_PARAM_SIZE
	.align		4
.L_41:
        /*02c0*/ 	.byte	0x03, 0x19
        /*02c2*/ 	.short	0x0470


	//----- nvinfo : EIATTR_PARAM_CBANK
	.align		4
        /*02c4*/ 	.byte	0x04, 0x0a
        /*02c6*/ 	.short	(.L_43 - .L_42)
	.align		4
.L_42:
        /*02c8*/ 	.word	index@(.nv.constant0._ZN7cutlass13device_kernelINS_4gemm6kernel13GemmUniversalIN4cute5tupleIJiiiiEEENS1_10collective13CollectiveMmaINS1_34MainloopSm90TmaGmmaWarpSpecializedILi5ENS5_IJNS4_1CILi2EEESB_NSA_ILi1EEEEEENS1_35KernelTmaWarpSpecializedCooperativeEEENS5_IJNSA_ILi128EEESG_SG_EEENS_6half_tENS5_IJlSC_lEEESI_SJ_NS4_8TiledMMAINS4_8MMA_AtomIJNS4_4SM904GMMA26MMA_64x128x16_F32F16F16_SSILNSN_5MajorE0ELSP_0ELNSN_7ScaleInE1ELSQ_1EEEEEENS4_6LayoutINS5_IJSB_SC_SC_EEENS5_IJSC_NSA_ILi0EEESV_EEEEENS5_IJNS4_10UnderscoreESY_SY_EEEEENS4_23SM90_TMA_LOAD_MULTICASTENS4_14ComposedLayoutINS4_7SwizzleILi3ELi4ELi3EEENS4_18smem_ptr_flag_bitsILi16EEENST_INS5_IJNSA_ILi8EEENSA_ILi64EEEEEENS5_IJS18_SC_EEEEEEEvNS4_8identityES11_S1C_vS1D_EENS_8epilogue10collective6detail29Sm90TmaWarpSpecializedAdapterINS1G_15DefaultEpilogueISI_SJ_SJ_NS1F_6thread17LinearCombinationISI_Li1EffLNS1K_9ScaleType4KindE0ELNS_15FloatRoundStyleE2ESI_EENS1_15EpilogueDefaultEEEEEvvEEEEvNT_6ParamsE)
        /*02cc*/ 	.short	0x0210
        /*02ce*/ 	.short	0x0470


	//----- nvinfo : EIATTR_SW_WAR
	.align		4
.L_43:
        /*02d0*/ 	.byte	0x04, 0x36
        /*02d2*/ 	.short	(.L_45 - .L_44)
.L_44:
        /*02d4*/ 	.word	0x00000008
.L_45:


//--------------------- .nv.callgraph             --------------------------
	.section	.nv.callgraph,"",@"SHT_CUDA_CALLGRAPH"
	.align	4
	.sectionentsize	8
	.align		4
        /*0000*/ 	.word	0x00000000
	.align		4
        /*0004*/ 	.word	0xffffffff
	.align		4
        /*0008*/ 	.word	index@(_ZN7cutlass13device_kernelINS_4gemm6kernel13GemmUniversalIN4cute5tupleIJiiiiEEENS1_10collective13CollectiveMmaINS1_34MainloopSm90TmaGmmaWarpSpecializedILi5ENS5_IJNS4_1CILi2EEESB_NSA_ILi1EEEEEENS1_35KernelTmaWarpSpecializedCooperativeEEENS5_IJNSA_ILi128EEESG_SG_EEENS_6half_tENS5_IJlSC_lEEESI_SJ_NS4_8TiledMMAINS4_8MMA_AtomIJNS4_4SM904GMMA26MMA_64x128x16_F32F16F16_SSILNSN_5MajorE0ELSP_0ELNSN_7ScaleInE1ELSQ_1EEEEEENS4_6LayoutINS5_IJSB_SC_SC_EEENS5_IJSC_NSA_ILi0EEESV_EEEEENS5_IJNS4_10UnderscoreESY_SY_EEEEENS4_23SM90_TMA_LOAD_MULTICASTENS4_14ComposedLayoutINS4_7SwizzleILi3ELi4ELi3EEENS4_18smem_ptr_flag_bitsILi16EEENST_INS5_IJNSA_ILi8EEENSA_ILi64EEEEEENS5_IJS18_SC_EEEEEEEvNS4_8identityES11_S1C_vS1D_EENS_8epilogue10collective6detail29Sm90TmaWarpSpecializedAdapterINS1G_15DefaultEpilogueISI_SJ_SJ_NS1F_6thread17LinearCombinationISI_Li1EffLNS1K_9ScaleType4KindE0ELNS_15FloatRoundStyleE2ESI_EENS1_15EpilogueDefaultEEEEEvvEEEEvNT_6ParamsE)
	.align		4
        /*000c*/ 	.word	index@(__assertfail)
	.align		4
        /*0010*/ 	.word	0x00000000
	.align		4
        /*0014*/ 	.word	0xfffffffe
	.align		4
        /*0018*/ 	.word	0x00000000
	.align		4
        /*001c*/ 	.word	0xfffffffd
	.align		4
        /*0020*/ 	.word	0x00000000
	.align		4
        /*0024*/ 	.word	0xfffffffc


//--------------------- .nv.constant4             --------------------------
	.section	.nv.constant4,"a",@progbits
	.align	8
	.align		8
.nv.constant4:
        /*0000*/ 	.dword	__assertfail
	.align		8
        /*0008*/ 	.dword	__unnamed_1
	.align		8
        /*0010*/ 	.dword	_ZN39_INTERNAL_a618fefe_4_k_cu_5d928814_38804cuda3std3__45__cpo5beginE
	.align		8
        /*0018*/ 	.dword	_ZN39_INTERNAL_a618fefe_4_k_cu_5d928814_38804cuda3std3__45__cpo3endE
	.align		8
        /*0020*/ 	.dword	_ZN39_INTERNAL_a618fefe_4_k_cu_5d928814_38804cuda3std3__45__cpo6cbeginE
	.align		8
        /*0028*/ 	.dword	_ZN39_INTERNAL_a618fefe_4_k_cu_5d928814_38804cuda3std3__45__cpo4cendE
	.align		8
        /*0030*/ 	.dword	_ZN39_INTERNAL_a618fefe_4_k_cu_5d928814_38804cuda3std3__441_GLOBAL__N__a618fefe_4_k_cu_5d928814_38806ignoreE
	.align		8
        /*0038*/ 	.dword	_ZN39_INTERNAL_a618fefe_4_k_cu_5d928814_38804cuda3std3__419piecewise_constructE
	.align		8
        /*0040*/ 	.dword	_ZN39_INTERNAL_a618fefe_4_k_cu_5d928814_38804cuda3std3__48in_placeE
	.align		8
        /*0048*/ 	.dword	_ZN39_INTERNAL_a618fefe_4_k_cu_5d928814_38804cuda3std6ranges3__45__cpo4swapE
	.align		8
        /*0050*/ 	.dword	_ZN39_INTERNAL_a618fefe_4_k_cu_5d928814_38804cuda3std6ranges3__45__cpo9iter_moveE
	.align		8
        /*0058*/ 	.dword	_ZN39_INTERNAL_a618fefe_4_k_cu_5d928814_38804cute7productE
	.align		8
        /*0060*/ 	.dword	_ZN39_INTERNAL_a618fefe_4_k_cu_5d928814_38804cute1_E
	.align		8
        /*0068*/ 	.dword	$str$22
	.align		8
        /*0070*/ 	.dword	$str$23


//--------------------- .text._ZN7cutlass13device_kernelINS_4gemm6kernel13GemmUniversalIN4cute5tupleIJiiiiEEENS1_10collective13CollectiveMmaINS1_34MainloopSm90TmaGmmaWarpSpecializedILi5ENS5_IJNS4_1CILi2EEESB_NSA_ILi1EEEEEENS1_35KernelTmaWarpSpecializedCooperativeEEENS5_IJNSA_ILi128EEESG_SG_EEENS_6half_tENS5_IJlSC_lEEESI_SJ_NS4_8TiledMMAINS4_8MMA_AtomIJNS4_4SM904GMMA26MMA_64x128x16_F32F16F16_SSILNSN_5MajorE0ELSP_0ELNSN_7ScaleInE1ELSQ_1EEEEEENS4_6LayoutINS5_IJSB_SC_SC_EEENS5_IJSC_NSA_ILi0EEESV_EEEEENS5_IJNS4_10UnderscoreESY_SY_EEEEENS4_23SM90_TMA_LOAD_MULTICASTENS4_14ComposedLayoutINS4_7SwizzleILi3ELi4ELi3EEENS4_18smem_ptr_flag_bitsILi16EEENST_INS5_IJNSA_ILi8EEENSA_ILi64EEEEEENS5_IJS18_SC_EEEEEEEvNS4_8identityES11_S1C_vS1D_EENS_8epilogue10collective6detail29Sm90TmaWarpSpecializedAdapterINS1G_15DefaultEpilogueISI_SJ_SJ_NS1F_6thread17LinearCombinationISI_Li1EffLNS1K_9ScaleType4KindE0ELNS_15FloatRoundStyleE2ESI_EENS1_15EpilogueDefaultEEEEEvvEEEEvNT_6ParamsE --------------------------
	.section	.text._ZN7cutlass13device_kernelINS_4gemm6kernel13GemmUniversalIN4cute5tupleIJiiiiEEENS1_10collective13CollectiveMmaINS1_34MainloopSm90TmaGmmaWarpSpecializedILi5ENS5_IJNS4_1CILi2EEESB_NSA_ILi1EEEEEENS1_35KernelTmaWarpSpecializedCooperativeEEENS5_IJNSA_ILi128EEESG_SG_EEENS_6half_tENS5_IJlSC_lEEESI_SJ_NS4_8TiledMMAINS4_8MMA_AtomIJNS4_4SM904GMMA26MMA_64x128x16_F32F16F16_SSILNSN_5MajorE0ELSP_0ELNSN_7ScaleInE1ELSQ_1EEEEEENS4_6LayoutINS5_IJSB_SC_SC_EEENS5_IJSC_NSA_ILi0EEESV_EEEEENS5_IJNS4_10UnderscoreESY_SY_EEEEENS4_23SM90_TMA_LOAD_MULTICASTENS4_14ComposedLayoutINS4_7SwizzleILi3ELi4ELi3EEENS4_18smem_ptr_flag_bitsILi16EEENST_INS5_IJNSA_ILi8EEENSA_ILi64EEEEEENS5_IJS18_SC_EEEEEEEvNS4_8identityES11_S1C_vS1D_EENS_8epilogue10collective6detail29Sm90TmaWarpSpecializedAdapterINS1G_15DefaultEpilogueISI_SJ_SJ_NS1F_6thread17LinearCombinationISI_Li1EffLNS1K_9ScaleType4KindE0ELNS_15FloatRoundStyleE2ESI_EENS1_15EpilogueDefaultEEEEEvvEEEEvNT_6ParamsE,"ax",@progbits
	.align	128
.text._ZN7cutlass13device_kernelINS_4gemm6kernel13GemmUniversalIN4cute5tupleIJiiiiEEENS1_10collective13CollectiveMmaINS1_34MainloopSm90TmaGmmaWarpSpecializedILi5ENS5_IJNS4_1CILi2EEESB_NSA_ILi1EEEEEENS1_35KernelTmaWarpSpecializedCooperativeEEENS5_IJNSA_ILi128EEESG_SG_EEENS_6half_tENS5_IJlSC_lEEESI_SJ_NS4_8TiledMMAINS4_8MMA_AtomIJNS4_4SM904GMMA26MMA_64x128x16_F32F16F16_SSILNSN_5MajorE0ELSP_0ELNSN_7ScaleInE1ELSQ_1EEEEEENS4_6LayoutINS5_IJSB_SC_SC_EEENS5_IJSC_NSA_ILi0EEESV_EEEEENS5_IJNS4_10UnderscoreESY_SY_EEEEENS4_23SM90_TMA_LOAD_MULTICASTENS4_14ComposedLayoutINS4_7SwizzleILi3ELi4ELi3EEENS4_18smem_ptr_flag_bitsILi16EEENST_INS5_IJNSA_ILi8EEENSA_ILi64EEEEEENS5_IJS18_SC_EEEEEEEvNS4_8identityES11_S1C_vS1D_EENS_8epilogue10collective6detail29Sm90TmaWarpSpecializedAdapterINS1G_15DefaultEpilogueISI_SJ_SJ_NS1F_6thread17LinearCombinationISI_Li1EffLNS1K_9ScaleType4KindE0ELNS_15FloatRoundStyleE2ESI_EENS1_15EpilogueDefaultEEEEEvvEEEEvNT_6ParamsE:
        .type           _ZN7cutlass13device_kernelINS_4gemm6kernel13GemmUniversalIN4cute5tupleIJiiiiEEENS1_10collective13CollectiveMmaINS1_34MainloopSm90TmaGmmaWarpSpecializedILi5ENS5_IJNS4_1CILi2EEESB_NSA_ILi1EEEEEENS1_35KernelTmaWarpSpecializedCooperativeEEENS5_IJNSA_ILi128EEESG_SG_EEENS_6half_tENS5_IJlSC_lEEESI_SJ_NS4_8TiledMMAINS4_8MMA_AtomIJNS4_4SM904GMMA26MMA_64x128x16_F32F16F16_SSILNSN_5MajorE0ELSP_0ELNSN_7ScaleInE1ELSQ_1EEEEEENS4_6LayoutINS5_IJSB_SC_SC_EEENS5_IJSC_NSA_ILi0EEESV_EEEEENS5_IJNS4_10UnderscoreESY_SY_EEEEENS4_23SM90_TMA_LOAD_MULTICASTENS4_14ComposedLayoutINS4_7SwizzleILi3ELi4ELi3EEENS4_18smem_ptr_flag_bitsILi16EEENST_INS5_IJNSA_ILi8EEENSA_ILi64EEEEEENS5_IJS18_SC_EEEEEEEvNS4_8identityES11_S1C_vS1D_EENS_8epilogue10collective6detail29Sm90TmaWarpSpecializedAdapterINS1G_15DefaultEpilogueISI_SJ_SJ_NS1F_6thread17LinearCombinationISI_Li1EffLNS1K_9ScaleType4KindE0ELNS_15FloatRoundStyleE2ESI_EENS1_15EpilogueDefaultEEEEEvvEEEEvNT_6ParamsE,@function
        .size           _ZN7cutlass13device_kernelINS_4gemm6kernel13GemmUniversalIN4cute5tupleIJiiiiEEENS1_10collective13CollectiveMmaINS1_34MainloopSm90TmaGmmaWarpSpecializedILi5ENS5_IJNS4_1CILi2EEESB_NSA_ILi1EEEEEENS1_35KernelTmaWarpSpecializedCooperativeEEENS5_IJNSA_ILi128EEESG_SG_EEENS_6half_tENS5_IJlSC_lEEESI_SJ_NS4_8TiledMMAINS4_8MMA_AtomIJNS4_4SM904GMMA26MMA_64x128x16_F32F16F16_SSILNSN_5MajorE0ELSP_0ELNSN_7ScaleInE1ELSQ_1EEEEEENS4_6LayoutINS5_IJSB_SC_SC_EEENS5_IJSC_NSA_ILi0EEESV_EEEEENS5_IJNS4_10UnderscoreESY_SY_EEEEENS4_23SM90_TMA_LOAD_MULTICASTENS4_14ComposedLayoutINS4_7SwizzleILi3ELi4ELi3EEENS4_18smem_ptr_flag_bitsILi16EEENST_INS5_IJNSA_ILi8EEENSA_ILi64EEEEEENS5_IJS18_SC_EEEEEEEvNS4_8identityES11_S1C_vS1D_EENS_8epilogue10collective6detail29Sm90TmaWarpSpecializedAdapterINS1G_15DefaultEpilogueISI_SJ_SJ_NS1F_6thread17LinearCombinationISI_Li1EffLNS1K_9ScaleType4KindE0ELNS_15FloatRoundStyleE2ESI_EENS1_15EpilogueDefaultEEEEEvvEEEEvNT_6ParamsE,(.L_x_199 - _ZN7cutlass13device_kernelINS_4gemm6kernel13GemmUniversalIN4cute5tupleIJiiiiEEENS1_10collective13CollectiveMmaINS1_34MainloopSm90TmaGmmaWarpSpecializedILi5ENS5_IJNS4_1CILi2EEESB_NSA_ILi1EEEEEENS1_35KernelTmaWarpSpecializedCooperativeEEENS5_IJNSA_ILi128EEESG_SG_EEENS_6half_tENS5_IJlSC_lEEESI_SJ_NS4_8TiledMMAINS4_8MMA_AtomIJNS4_4SM904GMMA26MMA_64x128x16_F32F16F16_SSILNSN_5MajorE0ELSP_0ELNSN_7ScaleInE1ELSQ_1EEEEEENS4_6LayoutINS5_IJSB_SC_SC_EEENS5_IJSC_NSA_ILi0EEESV_EEEEENS5_IJNS4_10UnderscoreESY_SY_EEEEENS4_23SM90_TMA_LOAD_MULTICASTENS4_14ComposedLayoutINS4_7SwizzleILi3ELi4ELi3EEENS4_18smem_ptr_flag_bitsILi16EEENST_INS5_IJNSA_ILi8EEENSA_ILi64EEEEEENS5_IJS18_SC_EEEEEEEvNS4_8identityES11_S1C_vS1D_EENS_8epilogue10collective6detail29Sm90TmaWarpSpecializedAdapterINS1G_15DefaultEpilogueISI_SJ_SJ_NS1F_6thread17LinearCombinationISI_Li1EffLNS1K_9ScaleType4KindE0ELNS_15FloatRoundStyleE2ESI_EENS1_15EpilogueDefaultEEEEEvvEEEEvNT_6ParamsE)
        .other          _ZN7cutlass13device_kernelINS_4gemm6kernel13GemmUniversalIN4cute5tupleIJiiiiEEENS1_10collective13CollectiveMmaINS1_34MainloopSm90TmaGmmaWarpSpecializedILi5ENS5_IJNS4_1CILi2EEESB_NSA_ILi1EEEEEENS1_35KernelTmaWarpSpecializedCooperativeEEENS5_IJNSA_ILi128EEESG_SG_EEENS_6half_tENS5_IJlSC_lEEESI_SJ_NS4_8TiledMMAINS4_8MMA_AtomIJNS4_4SM904GMMA26MMA_64x128x16_F32F16F16_SSILNSN_5MajorE0ELSP_0ELNSN_7ScaleInE1ELSQ_1EEEEEENS4_6LayoutINS5_IJSB_SC_SC_EEENS5_IJSC_NSA_ILi0EEESV_EEEEENS5_IJNS4_10UnderscoreESY_SY_EEEEENS4_23SM90_TMA_LOAD_MULTICASTENS4_14ComposedLayoutINS4_7SwizzleILi3ELi4ELi3EEENS4_18smem_ptr_flag_bitsILi16EEENST_INS5_IJNSA_ILi8EEENSA_ILi64EEEEEENS5_IJS18_SC_EEEEEEEvNS4_8identityES11_S1C_vS1D_EENS_8epilogue10collective6detail29Sm90TmaWarpSpecializedAdapterINS1G_15DefaultEpilogueISI_SJ_SJ_NS1F_6thread17LinearCombinationISI_Li1EffLNS1K_9ScaleType4KindE0ELNS_15FloatRoundStyleE2ESI_EENS1_15EpilogueDefaultEEEEEvvEEEEvNT_6ParamsE,@"STO_CUDA_ENTRY STV_DEFAULT"
_ZN7cutlass13device_kernelINS_4gemm6kernel13GemmUniversalIN4cute5tupleIJiiiiEEENS1_10collective13CollectiveMmaINS1_34MainloopSm90TmaGmmaWarpSpecializedILi5ENS5_IJNS4_1CILi2EEESB_NSA_ILi1EEEEEENS1_35KernelTmaWarpSpecializedCooperativeEEENS5_IJNSA_ILi128EEESG_SG_EEENS_6half_tENS5_IJlSC_lEEESI_SJ_NS4_8TiledMMAINS4_8MMA_AtomIJNS4_4SM904GMMA26MMA_64x128x16_F32F16F16_SSILNSN_5MajorE0ELSP_0ELNSN_7ScaleInE1ELSQ_1EEEEEENS4_6LayoutINS5_IJSB_SC_SC_EEENS5_IJSC_NSA_ILi0EEESV_EEEEENS5_IJNS4_10UnderscoreESY_SY_EEEEENS4_23SM90_TMA_LOAD_MULTICASTENS4_14ComposedLayoutINS4_7SwizzleILi3ELi4ELi3EEENS4_18smem_ptr_flag_bitsILi16EEENST_INS5_IJNSA_ILi8EEENSA_ILi64EEEEEENS5_IJS18_SC_EEEEEEEvNS4_8identityES11_S1C_vS1D_EENS_8epilogue10collective6detail29Sm90TmaWarpSpecializedAdapterINS1G_15DefaultEpilogueISI_SJ_SJ_NS1F_6thread17LinearCombinationISI_Li1EffLNS1K_9ScaleType4KindE0ELNS_15FloatRoundStyleE2ESI_EENS1_15EpilogueDefaultEEEEEvvEEEEvNT_6ParamsE:
[----:B------:R-:W0:Y:S01]  /*0000*/  LDC R1, c[0x0][0x28] ;  /* 0x00000a00ff017b82 */ /* 0x000e220000000800 */
[----:B------:R-:W1:Y:S01]  /*0010*/  S2R R95, SR_TID.X ;  /* 0x00000000005f7919 */ /* 0x000e620000002100 */
[----:B------:R-:W-:Y:S01]  /*0020*/  ELECT P0, URZ, PT ;  /* 0x00000000003f782f */ /* 0x000fe20003800000 */
[----:B------:R-:W-:Y:S01]  /*0030*/  BSSY B0, `(.L_x_0) ;  /* 0x000000f000007945 */ /* 0x000fe20003800000 */
[--C-:B-1----:R-:W-:Y:S02]  /*0040*/  SHF.R.U32.HI R0, RZ, 0x5, R95.reuse ;  /* 0x00000005ff007819 */ /* 0x102fe4000001165f */
[----:B------:R-:W-:-:S03]  /*0050*/  SHF.R.U32.HI R7, RZ, 0x7, R95 ;  /* 0x00000007ff077819 */ /* 0x000fc6000001165f */
[----:B------:R-:W1:Y:S04]  /*0060*/  SHFL.IDX PT, R3, R0, RZ, 0x1f ;  /* 0x00001fff00037589 */ /* 0x000e6800000e0000 */
[----:B------:R2:W3:Y:S01]  /*0070*/  SHFL.IDX PT, R2, R7, RZ, 0x1f ;  /* 0x00001fff07027589 */ /* 0x0004e200000e0000 */
[----:B-1----:R-:W-:-:S13]  /*0080*/  ISETP.NE.OR P0, PT, R3, RZ, !P0 ;  /* 0x000000ff0300720c */ /* 0x002fda0004705670 */
[----:B0-23--:R-:W-:Y:S05]  /*0090*/  @P0 BRA `(.L_x_1) ;  /* 0x0000000000200947 */ /* 0x00dfea0003800000 */
[----:B------:R-:W-:Y:S02]  /*00a0*/  ULDC.64 UR4, c[0x0][0x198] ;  /* 0x0000660000047ab9 */ /* 0x000fe40000000a00 */
[----:B------:R-:W-:Y:S02]  /*00b0*/  UIADD3 UR6, UP0, UR4, 0xf0, URZ ;  /* 0x000000f004067890 */ /* 0x000fe4000ff1e03f */
[----:B------:R-:W-:Y:S02]  /*00c0*/  UIADD3 UR4, UP1, UR4, 0x1f0, URZ ;  /* 0x000001f004047890 */ /* 0x000fe4000ff3e03f */
[----:B------:R-:W-:Y:S02]  /*00d0*/  UIADD3.X UR7, URZ, UR5, URZ, UP0, !UPT ;  /* 0x000000053f077290 */ /* 0x000fe400087fe43f */
[----:B------:R-:W-:-:S07]  /*00e0*/  UIADD3.X UR5, URZ, UR5, URZ, UP1, !UPT ;  /* 0x000000053f057290 */ /* 0x000fce0008ffe43f */
[----:B------:R0:W-:Y:S02]  /*00f0*/  UTMACCTL.PF [UR6] ;  /* 0x00000000060079b9 */ /* 0x0001e40008040000 */
[----:B------:R0:W-:Y:S02]  /*0100*/  UTMACCTL.PF [UR4] ;  /* 0x00000000040079b9 */ /* 0x0001e40008040000 */
[----:B0-----:R-:W-:Y:S01]  /*0110*/  NOP ;  /* 0x0000000000007918 */ /* 0x001fe20000000000 */
.L_x_1:
[----:B------:R-:W-:Y:S05]  /*0120*/  BSYNC B0 ;  /* 0x0000000000007941 */ /* 0x000fea0003800000 */
.L_x_0:
[----:B------:R-:W0:Y:S02]  /*0130*/  SHFL.IDX PT, R5, R0, RZ, 0x1f ;  /* 0x00001fff00057589 */ /* 0x000e2400000e0000 */
[----:B0-----:R-:W-:-:S13]  /*0140*/  ISETP.NE.AND P0, PT, R5, RZ, PT ;  /* 0x000000ff0500720c */ /* 0x001fda0003f05270 */
[----:B------:R-:W-:Y:S05]  /*0150*/  @P0 BRA `(.L_x_2) ;  /* 0x0000000000600947 */ /* 0x000fea0003800000 */
[----:B------:R-:W0:Y:S01]  /*0160*/  S2UR UR8, SR_CgaCtaId ;  /* 0x00000000000879c3 */ /* 0x000e220000008800 */
[----:B------:R-:W-:Y:S01]  /*0170*/  UMOV UR4, 0x400 ;  /* 0x0000040000047882 */ /* 0x000fe20000000000 */
[----:B------:R-:W-:Y:S01]  /*0180*/  UMOV UR5, 0x1 ;  /* 0x0000000100057882 */ /* 0x000fe20000000000 */
[----:B------:R-:W-:Y:S01]  /*0190*/  UMOV UR6, 0x6 ;  /* 0x0000000600067882 */ /* 0x000fe20000000000 */
[----:B------:R-:W-:Y:S01]  /*01a0*/  ELECT P0, URZ, PT ;  /* 0x00000000003f782f */ /* 0x000fe20003800000 */
[----:B------:R-:W-:-:S04]  /*01b0*/  UIADD3 UR6, -UR6, 0x100000, URZ ;  /* 0x0010000006067890 */ /* 0x000fc8000fffe13f */
[----:B------:R-:W-:Y:S02]  /*01c0*/  USHF.L.U32 UR7, UR6, 0xb, URZ ;  /* 0x0000000b06077899 */ /* 0x000fe4000800063f */
[----:B------:R-:W-:Y:S02]  /*01d0*/  USHF.L.U32 UR6, UR6, 0x1, URZ ;  /* 0x0000000106067899 */ /* 0x000fe4000800063f */
[----:B0-----:R-:W-:Y:S02]  /*01e0*/  ULEA UR8, UR8, UR4, 0x18 ;  /* 0x0000000408087291 */ /* 0x001fe4000f8ec03f */
[----:B------:R-:W-:-:S04]  /*01f0*/  UIADD3 UR4, -UR5, 0x100000, URZ ;  /* 0x0010000005047890 */ /* 0x000fc8000fffe13f */
[----:B------:R-:W-:Y:S02]  /*0200*/  USHF.L.U32 UR5, UR4, 0xb, URZ ;  /* 0x0000000b04057899 */ /* 0x000fe4000800063f */
[----:B------:R-:W-:Y:S01]  /*0210*/  USHF.L.U32 UR4, UR4, 0x1, URZ ;  /* 0x0000000104047899 */ /* 0x000fe2000800063f */
[----:B------:R-:W0:Y:S11]  /*0220*/  FENCE.VIEW.ASYNC.S ;  /* 0x00000000000073c6 */ /* 0x000e360000000000 */
[----:B0-----:R0:W1:Y:S01]  /*0230*/  SYNCS.EXCH.64 URZ, [UR8], UR4 ;  /* 0x00000004083f75b2 */ /* 0x0010620008000100 */
[----:B------:R0:W2:Y:S01]  /*0240*/  SYNCS.EXCH.64 URZ, [UR8+0x28], UR6 ;  /* 0x00002806083f75b2 */ /* 0x0000a20008000100 */
[----:B------:R0:W3:Y:S01]  /*0250*/  SYNCS.EXCH.64 URZ, [UR8+0x8], UR4 ;  /* 0x00000804083f75b2 */ /* 0x0000e20008000100 */
[----:B------:R0:W4:Y:S01]  /*0260*/  SYNCS.EXCH.64 URZ, [UR8+0x30], UR6 ;  /* 0x00003006083f75b2 */ /* 0x0001220008000100 */
[----:B------:R0:W0:Y:S01]  /*0270*/  SYNCS.EXCH.64 URZ, [UR8+0x10], UR4 ;  /* 0x00001004083f75b2 */ /* 0x0000220008000100 */
[----:B------:R0:W0:Y:S01]  /*0280*/  SYNCS.EXCH.64 URZ, [UR8+0x38], UR6 ;  /* 0x00003806083f75b2 */ /* 0x0000220008000100 */
[----:B------:R0:W0:Y:S01]  /*0290*/  SYNCS.EXCH.64 URZ, [UR8+0x18], UR4 ;  /* 0x00001804083f75b2 */ /* 0x0000220008000100 */
[----:B------:R0:W0:Y:S01]  /*02a0*/  SYNCS.EXCH.64 URZ, [UR8+0x40], UR6 ;  /* 0x00004006083f75b2 */ /* 0x0000220008000100 */
[----:B------:R0:W0:Y:S01]  /*02b0*/  SYNCS.EXCH.64 URZ, [UR8+0x20], UR4 ;  /* 0x00002004083f75b2 */ /* 0x0000220008000100 */
[----:B------:R0:W0:Y:S01]  /*02c0*/  SYNCS.EXCH.64 URZ, [UR8+0x48], UR6 ;  /* 0x00004806083f75b2 */ /* 0x0000220008000100 */
[----:B------:R-:W-:Y:S01]  /*02d0*/  NOP ;  /* 0x0000000000007918 */ /* 0x000fe20000000000 */
.L_x_2:
[----:B------:R-:W-:Y:S01]  /*02e0*/  SHF.R.S32.HI R4, RZ, 0x1f, R95 ;  /* 0x0000001fff047819 */ /* 0x000fe2000001145f */
[----:B------:R-:W5:Y:S01]  /*02f0*/  SHFL.IDX PT, R0, R0, RZ, 0x1f ;  /* 0x00001fff00007589 */ /* 0x000f6200000e0000 */
[----:B0-----:R-:W0:Y:S01]  /*0300*/  S2UR UR8, SR_CTAID.X ;  /* 0x00000000000879c3 */ /* 0x001e220000002500 */
[----:B------:R-:W-:Y:S02]  /*0310*/  ELECT P0, URZ, PT ;  /* 0x00000000003f782f */ /* 0x000fe40003800000 */
[----:B------:R-:W-:Y:S01]  /*0320*/  LEA.HI R4, R4, R95, RZ, 0x7 ;  /* 0x0000005f04047211 */ /* 0x000fe200078f38ff */
[----:B------:R-:W-:Y:S01]  /*0330*/  ULDC UR4, c[0x0][0x150] ;  /* 0x0000540000047ab9 */ /* 0x000fe20000000800 */
[----:B------:R-:W-:Y:S01]  /*0340*/  SHF.R.S32.HI R6, RZ, 0x1f, R5 ;  /* 0x0000001fff067819 */ /* 0x000fe20000011405 */
[----:B------:R-:W-:Y:S01]  /*0350*/  NOP ;  /* 0x0000000000007918 */ /* 0x000fe20000000000 */
[----:B------:R-:W-:Y:S01]  /*0360*/  LOP3.LUT R4, R4, 0xffffff80, RZ, 0xc0, !PT ;  /* 0xffffff8004047812 */ /* 0x000fe200078ec0ff */
[----:B------:R-:W-:Y:S01]  /*0370*/  NOP ;  /* 0x0000000000007918 */ /* 0x000fe20000000000 */
[----:B------:R-:W-:Y:S01]  /*0380*/  LEA.HI R6, R6, R5, RZ, 0x2 ;  /* 0x0000000506067211 */ /* 0x000fe200078f10ff */
[----:B------:R-:W1:Y:S01]  /*0390*/  LDC R11, c[0x0][0x144] ;  /* 0x00005100ff0b7b82 */ /* 0x000e620000000800 */
[----:B------:R-:W-:Y:S01]  /*03a0*/  IMAD.MOV.U32 R22, RZ, RZ, 0x1 ;  /* 0x00000001ff167424 */ /* 0x000fe200078e00ff */
[----:B------:R-:W-:Y:S01]  /*03b0*/  ISETP.NE.AND P3, PT, R2, RZ, PT ;  /* 0x000000ff0200720c */ /* 0x000fe20003f65270 */
[----:B------:R-:W-:Y:S01]  /*03c0*/  IMAD.IADD R8, R95, 0x1, -R4 ;  /* 0x000000015f087824 */ /* 0x000fe200078e0a04 */
[----:B------:R-:W-:Y:S01]  /*03d0*/  LOP3.LUT R6, R6, 0x3ffffffc, RZ, 0xc0, !PT ;  /* 0x3ffffffc06067812 */ /* 0x000fe200078ec0ff */
[----:B------:R-:W2:Y:S03]  /*03e0*/  S2R R4, SR_CTAID.Y ;  /* 0x0000000000047919 */ /* 0x000ea60000002600 */
[----:B------:R-:W-:Y:S01]  /*03f0*/  SHF.R.S32.HI R9, RZ, 0x1f, R8 ;  /* 0x0000001fff097819 */ /* 0x000fe20000011408 */
[----:B------:R-:W-:Y:S01]  /*0400*/  IMAD.IADD R6, R5, 0x1, -R6 ;  /* 0x0000000105067824 */ /* 0x000fe200078e0a06 */
[----:B------:R-:W3:Y:S02]  /*0410*/  LDC R13, c[0x0][0x140] ;  /* 0x00005000ff0d7b82 */ /* 0x000ee40000000800 */
[----:B------:R-:W-:-:S02]  /*0420*/  LEA.HI R9, R9, R8, RZ, 0x3 ;  /* 0x0000000809097211 */ /* 0x000fc400078f18ff */
[----:B-----5:R-:W-:Y:S02]  /*0430*/  ISETP.NE.OR P0, PT, R0, RZ, !P0 ;  /* 0x000000ff0000720c */ /* 0x020fe40004705670 */
[--C-:B------:R-:W-:Y:S02]  /*0440*/  SHF.R.S32.HI R0, RZ, 0x3, R9.reuse ;  /* 0x00000003ff007819 */ /* 0x100fe40000011409 */
[----:B0-----:R-:W-:Y:S02]  /*0450*/  I2FP.F32.U32 R10, UR8 ;  /* 0x00000008000a7c45 */ /* 0x001fe40008201000 */
[----:B------:R-:W-:-:S03]  /*0460*/  SHF.R.S32.HI R9, RZ, 0x1f, R9 ;  /* 0x0000001fff097819 */ /* 0x000fc60000011409 */
[----:B------:R-:W-:Y:S01]  /*0470*/  FMUL R10, R10, UR4 ;  /* 0x000000040a0a7c20 */ /* 0x000fe20008400000 */
[----:B------:R-:W-:Y:S01]  /*0480*/  LEA.HI R9, R9, R0, RZ, 0x2 ;  /* 0x0000000009097211 */ /* 0x000fe200078f10ff */
[----:B------:R-:W-:Y:S02]  /*0490*/  ULDC UR4, c[0x0][0x154] ;  /* 0x0000550000047ab9 */ /* 0x000fe40000000800 */
[----:B------:R-:W-:Y:S01]  /*04a0*/  VOTEU.ALL UP0, P0 ;  /* 0x00000000003f7886 */ /* 0x000fe20000000000 */
[----:B------:R-:W-:Y:S01]  /*04b0*/  LOP3.LUT R9, R9, 0xfffffffc, RZ, 0xc0, !PT ;  /* 0xfffffffc09097812 */ /* 0x000fe200078ec0ff */
[----:B------:R-:W0:Y:S01]  /*04c0*/  F2I.U32.TRUNC.NTZ R10, R10 ;  /* 0x0000000a000a7305 */ /* 0x000e22000020f000 */
[----:B------:R-:W-:Y:S02]  /*04d0*/  VOTEU.ALL UP1, P0 ;  /* 0x00000000003f7886 */ /* 0x000fe40000020000 */
[----:B------:R-:W5:Y:S01]  /*04e0*/  @!UP0 S2UR UR7, SR_CgaCtaId ;  /* 0x00000000000789c3 */ /* 0x000f620000008800 */
[----:B------:R-:W-:Y:S01]  /*04f0*/  IMAD.IADD R9, R0, 0x1, -R9 ;  /* 0x0000000100097824 */ /* 0x000fe200078e0a09 */
[----:B------:R-:W-:Y:S01]  /*0500*/  SHF.R.S32.HI R0, RZ, 0x1f, R3 ;  /* 0x0000001fff007819 */ /* 0x000fe20000011403 */
[----:B------:R-:W-:Y:S01]  /*0510*/  @!UP0 UMOV UR6, 0x400 ;  /* 0x0000040000068882 */ /* 0x000fe20000000000 */
[----:B---3--:R-:W-:Y:S01]  /*0520*/  ISETP.EQ.U32.AND P2, PT, R13, 0x1, PT ;  /* 0x000000010d00780c */ /* 0x008fe20003f42070 */
[----:B------:R-:W-:Y:S01]  /*0530*/  IMAD R19, R6, 0x4, R9 ;  /* 0x0000000406137824 */ /* 0x000fe200078e0209 */
[----:B--2---:R-:W-:-:S02]  /*0540*/  I2FP.F32.U32 R12, R4 ;  /* 0x00000004000c7245 */ /* 0x004fc40000201000 */
[----:B------:R-:W2:Y:S01]  /*0550*/  LDC R9, c[0x0][0x148] ;  /* 0x00005200ff097b82 */ /* 0x000ea20000000800 */
[----:B------:R-:W-:Y:S02]  /*0560*/  LEA.HI R0, R0, R3, RZ, 0x2 ;  /* 0x0000000300007211 */ /* 0x000fe400078f10ff */
[----:B------:R-:W-:Y:S01]  /*0570*/  LEA.HI R6, R19, R19, RZ, 0x1 ;  /* 0x0000001313067211 */ /* 0x000fe200078f08ff */
[----:B0-----:R-:W-:Y:S02]  /*0580*/  IMAD.MOV R14, RZ, RZ, -R10 ;  /* 0x000000ffff0e7224 */ /* 0x001fe400078e0a0a */
[----:B------:R-:W-:Y:S01]  /*0590*/  FMUL R12, R12, UR4 ;  /* 0x000000040c0c7c20 */ /* 0x000fe20008400000 */
[----:B------:R-:W-:Y:S01]  /*05a0*/  LOP3.LUT R0, R0, 0xfffffffc, RZ, 0xc0, !PT ;  /* 0xfffffffc00007812 */ /* 0x000fe200078ec0ff */
[----:B------:R-:W-:Y:S01]  /*05b0*/  UMOV UR4, 0x20 ;  /* 0x0000002000047882 */ /* 0x000fe20000000000 */
[----:B------:R-:W-:Y:S01]  /*05c0*/  LOP3.LUT R10, R6, 0xfffffffe, RZ, 0xc0, !PT ;  /* 0xfffffffe060a7812 */ /* 0x000fe200078ec0ff */
[----:B-1----:R-:W-:Y:S01]  /*05d0*/  IMAD R6, R11, R14, UR8 ;  /* 0x000000080b067e24 */ /* 0x002fe2000f8e020e */
[----:B------:R-:W-:-:S04]  /*05e0*/  @!UP0 UIADD3 UR4, -UR4, 0x100000, URZ ;  /* 0x0010000004048890 */ /* 0x000fc8000fffe13f */
[----:B------:R-:W-:Y:S02]  /*05f0*/  @!UP0 USHF.L.U32 UR5, UR4, 0xb, URZ ;  /* 0x0000000b04058899 */ /* 0x000fe4000800063f */
[----:B------:R-:W-:Y:S01]  /*0600*/  @!UP0 USHF.L.U32 UR4, UR4, 0x1, URZ ;  /* 0x0000000104048899 */ /* 0x000fe2000800063f */
[----:B------:R-:W0:Y:S01]  /*0610*/  F2I.U32.TRUNC.NTZ R12, R12 ;  /* 0x0000000c000c7305 */ /* 0x000e22000020f000 */
[----:B------:R-:W-:Y:S02]  /*0620*/  IMAD.IADD R3, R3, 0x1, -R0 ;  /* 0x0000000103037824 */ /* 0x000fe400078e0a00 */
[C---:B------:R-:W-:Y:S02]  /*0630*/  IMAD.IADD R11, R19.reuse, 0x1, -R10 ;  /* 0x00000001130b7824 */ /* 0x040fe400078e0a0a */
[----:B------:R-:W-:Y:S01]  /*0640*/  IMAD.SHL.U32 R10, R19, 0x4, RZ ;  /* 0x00000004130a7824 */ /* 0x000fe200078e00ff */
[----:B-----5:R-:W-:Y:S01]  /*0650*/  @!UP0 ULEA UR6, UR7, UR6, 0x18 ;  /* 0x0000000607068291 */ /* 0x020fe2000f8ec03f */
[----:B------:R-:W-:Y:S01]  /*0660*/  ISETP.NE.AND P1, PT, R3, 0x3, PT ;  /* 0x000000030300780c */ /* 0x000fe20003f25270 */
[----:B------:R-:W-:Y:S01]  /*0670*/  VOTEU.ALL UP0, P0 ;  /* 0x00000000003f7886 */ /* 0x000fe20000000000 */
[----:B------:R-:W-:-:S02]  /*0680*/  ISETP.NE.AND P4, PT, R11, R6, PT ;  /* 0x000000060b00720c */ /* 0x000fc40003f85270 */
[----:B------:R-:W-:Y:S02]  /*0690*/  LOP3.LUT R19, R19, 0xc, R10, 0x78, !PT ;  /* 0x0000000c13137812 */ /* 0x000fe400078e780a */
[----:B------:R-:W-:Y:S01]  /*06a0*/  LOP3.LUT P0, RZ, R8, 0x7, RZ, 0xc0, !PT ;  /* 0x0000000708ff7812 */ /* 0x000fe2000780c0ff */
[C---:B------:R-:W-:Y:S01]  /*06b0*/  VIADD R8, R2.reuse, 0xffffffff ;  /* 0xffffffff02087836 */ /* 0x040fe20000000000 */
[----:B------:R-:W-:Y:S01]  /*06c0*/  ISETP.EQ.OR P1, PT, R3, RZ, !P1 ;  /* 0x000000ff0300720c */ /* 0x000fe20004f22670 */
[----:B0-----:R-:W-:Y:S01]  /*06d0*/  IMAD.MOV R23, RZ, RZ, -R12 ;  /* 0x000000ffff177224 */ /* 0x001fe200078e0a0c */
[----:B------:R-:W-:Y:S01]  /*06e0*/  ISETP.LT.U32.AND P0, PT, R19, 0x4, !P0 ;  /* 0x000000041300780c */ /* 0x000fe20004701070 */
[----:B------:R-:W0:Y:S02]  /*06f0*/  FENCE.VIEW.ASYNC.S ;  /* 0x00000000000073c6 */ /* 0x000e240000000000 */
[----:B0-----:R0:W1:Y:S01]  /*0700*/  @!UP0 SYNCS.EXCH.64 URZ, [UR6+0x60], UR4 ;  /* 0x00006004063f85b2 */ /* 0x0010620008000100 */
[----:B------:R-:W-:Y:S01]  /*0710*/  ISETP.EQ.AND P1, PT, R2, RZ, P1 ;  /* 0x000000ff0200720c */ /* 0x000fe20000f22270 */
[----:B--2---:R-:W-:Y:S01]  /*0720*/  IMAD R11, R9, R23, R4 ;  /* 0x00000017090b7224 */ /* 0x004fe200078e0204 */
[----:B------:R-:W-:-:S02]  /*0730*/  ISETP.GE.U32.AND P6, PT, R8, 0x2, PT ;  /* 0x000000020800780c */ /* 0x000fc40003fc6070 */
[----:B------:R-:W-:Y:S02]  /*0740*/  @P4 LEA.HI R0, R19, R19, RZ, 0x1 ;  /* 0x0000001313004211 */ /* 0x000fe400078f08ff */
[----:B------:R-:W-:Y:S02]  /*0750*/  SEL R18, RZ, 0x1, !P1 ;  /* 0x00000001ff127807 */ /* 0x000fe40004800000 */
[----:B------:R-:W-:Y:S02]  /*0760*/  @P4 SHF.R.S32.HI R0, RZ, 0x1, R0 ;  /* 0x00000001ff004819 */ /* 0x000fe40000011400 */
[----:B------:R-:W-:Y:S02]  /*0770*/  SEL R18, R18, 0x2, P6 ;  /* 0x0000000212127807 */ /* 0x000fe40003000000 */
[----:B------:R-:W-:Y:S02]  /*0780*/  @P4 ISETP.NE.AND P5, PT, R0, R11, PT ;  /* 0x0000000b0000420c */ /* 0x000fe40003fa5270 */
[----:B------:R-:W-:Y:S01]  /*0790*/  SEL R11, RZ, 0x1, !P0 ;  /* 0x00000001ff0b7807 */ /* 0x000fe20004000000 */
[----:B------:R0:W2:Y:S01]  /*07a0*/  @!UP1 SYNCS.EXCH.64 URZ, [UR6+0x68], UR4 ;  /* 0x00006804063f95b2 */ /* 0x0000a20008000100 */
[----:B------:R-:W-:Y:S01]  /*07b0*/  @P4 SEL R22, RZ, 0x1, P5 ;  /* 0x00000001ff164807 */ /* 0x000fe20002800000 */
[----:B------:R-:W-:Y:S01]  /*07c0*/  NOP ;  /* 0x0000000000007918 */ /* 0x000fe20000000000 */
[----:B------:R-:W-:-:S02]  /*07d0*/  LOP3.LUT R0, R95, 0x7f, RZ, 0xc0, !PT ;  /* 0x0000007f5f007812 */ /* 0x000fc400078ec0ff */
[----:B------:R-:W-:Y:S01]  /*07e0*/  LOP3.LUT R22, R22, R11, RZ, 0xc0, !PT ;  /* 0x0000000b16167212 */ /* 0x000fe200078ec0ff */
[----:B01----:R-:W-:Y:S06]  /*07f0*/  @!P2 BRA `(.L_x_3) ;  /* 0x000000000008a947 */ /* 0x003fec0003800000 */
[----:B--2-4-:R-:W-:Y:S01]  /*0800*/  UCGABAR_ARV ;  /* 0x00000000000079c7 */ /* 0x014fe20008000000 */
[----:B------:R-:W-:Y:S05]  /*0810*/  BRA `(.L_x_4) ;  /* 0x0000000000047947 */ /* 0x000fea0003800000 */
.L_x_3:
[----:B--2-4-:R-:W-:Y:S01]  /*0820*/  NOP ;  /* 0x0000000000007918 */ /* 0x014fe20000000000 */
.L_x_4:
[----:B------:R-:W0:Y:S01]  /*0830*/  LDC R2, c[0x0][0x65c] ;  /* 0x00019700ff027b82 */ /* 0x000e220000000800 */
[----:B------:R-:W-:Y:S02]  /*0840*/  IMAD.U32 R10, RZ, RZ, UR8 ;  /* 0x00000008ff0a7e24 */ /* 0x000fe4000f8e00ff */
[----:B------:R-:W-:Y:S01]  /*0850*/  IMAD.MOV.U32 R11, RZ, RZ, RZ ;  /* 0x000000ffff0b7224 */ /* 0x000fe200078e00ff */
[----:B0-----:R-:W-:-:S04]  /*0860*/  ISETP.NE.AND P1, PT, R2, 0x1, PT ;  /* 0x000000010200780c */ /* 0x001fc80003f25270 */
[----:B------:R-:W-:-:S09]  /*0870*/  P2R R5, PR, RZ, 0x2 ;  /* 0x00000002ff057803 */ /* 0x000fd20000000000 */
[----:B------:R-:W0:Y:S01]  /*0880*/  @P1 LDC R17, c[0x0][0x10] ;  /* 0x00000400ff111b82 */ /* 0x000e220000000800 */
[----:B------:R-:W-:Y:S02]  /*0890*/  @P1 IMAD.MOV.U32 R5, RZ, RZ, RZ ;  /* 0x000000ffff051224 */ /* 0x000fe400078e00ff */
[----:B------:R-:W-:-:S05]  /*08a0*/  @P1 IMAD.MOV.U32 R15, RZ, RZ, RZ ;  /* 0x000000ffff0f1224 */ /* 0x000fca00078e00ff */
[----:B------:R-:W1:Y:S01]  /*08b0*/  @!P1 LDC R13, c[0x0][0xc] ;  /* 0x00000300ff0d9b82 */ /* 0x000e620000000800 */
[----:B------:R-:W-:Y:S01]  /*08c0*/  ULDC UR4, c[0x0][0xc] ;  /* 0x0000030000047ab9 */ /* 0x000fe20000000800 */
[----:B------:R-:W-:Y:S01]  /*08d0*/  ULDC UR5, c[0x0][0x10] ;  /* 0x0000040000057ab9 */ /* 0x000fe20000000800 */
[----:B------:R-:W-:Y:S01]  /*08e0*/  ULDC UR6, c[0x0][0x14] ;  /* 0x0000050000067ab9 */ /* 0x000fe20000000800 */
[----:B------:R-:W-:-:S04]  /*08f0*/  UIMAD.WIDE.U32 UR4, UR4, UR5, URZ ;  /* 0x00000005040472a5 */ /* 0x000fc8000f8e003f */
[----:B------:R-:W-:Y:S02]  /*0900*/  UIMAD.WIDE.U32 UR38, UR4, UR6, URZ ;  /* 0x00000006042672a5 */ /* 0x000fe4000f8e003f */
[----:B------:R-:W-:-:S04]  /*0910*/  UIMAD UR41, UR5, UR6, URZ ;  /* 0x00000006052972a4 */ /* 0x000fc8000f8e023f */
[----:B------:R-:W-:Y:S01]  /*0920*/  UIADD3 UR41, UR39, UR41, URZ ;  /* 0x0000002927297290 */ /* 0x000fe2000fffe03f */
[----:B0-----:R-:W-:-:S04]  /*0930*/  @P1 IMAD.WIDE.U32 R16, R17, UR8, R4 ;  /* 0x0000000811101c25 */ /* 0x001fc8000f8e0004 */
[----:B------:R-:W-:Y:S02]  /*0940*/  @P1 IMAD.IADD R17, R17, 0x1, R15 ;  /* 0x0000000111111824 */ /* 0x000fe400078e020f */
[----:B-1----:R-:W-:-:S04]  /*0950*/  @!P1 IMAD.WIDE.U32 R10, R4, R13, R10 ;  /* 0x0000000d040a9225 */ /* 0x002fc800078e000a */
[----:B------:R-:W-:Y:S02]  /*0960*/  @!P1 IMAD.MOV.U32 R16, RZ, RZ, R10 ;  /* 0x000000ffff109224 */ /* 0x000fe400078e000a */
[----:B------:R-:W-:Y:S01]  /*0970*/  @!P1 IMAD.MOV.U32 R17, RZ, RZ, R11 ;  /* 0x000000ffff119224 */ /* 0x000fe200078e000b */
[----:B------:R-:W-:Y:S06]  /*0980*/  @!P2 BRA `(.L_x_5) ;  /* 0x00000000000ca947 */ /* 0x000fec0003800000 */
[----:B------:R-:W-:Y:S01]  /*0990*/  UCGABAR_WAIT ;  /* 0x0000000000007dc7 */ /* 0x000fe20008000000 */
[----:B------:R-:W-:Y:S01]  /*09a0*/  CCTL.IVALL ;  /* 0x00000000ff00798f */ /* 0x000fe20002000000 */
[----:B------:R-:W-:Y:S05]  /*09b0*/  BRA `(.L_x_6) ;  /* 0x0000000000047947 */ /* 0x000fea0003800000 */
.L_x_5:
[----:B------:R-:W-:Y:S06]  /*09c0*/  BAR.SYNC.DEFER_BLOCKING 0x0 ;  /* 0x0000000000007b1d */ /* 0x000fec0000010000 */
.L_x_6:
[----:B------:R-:W-:Y:S05]  /*09d0*/  @!P3 BRA `(.L_x_7) ;  /* 0x000000600088b947 */ /* 0x000fea0003800000 */
[----:B------:R-:W-:-:S13]  /*09e0*/  ISETP.GT.U32.AND P0, PT, R8, 0x1, PT ;  /* 0x000000010800780c */ /* 0x000fda0003f04070 */
[----:B------:R-:W-:Y:S05]  /*09f0*/  @P0 EXIT ;  /* 0x000000000000094d */ /* 0x000fea0003800000 */
[----:B------:R-:W-:Y:S01]  /*0a00*/  ULDC.64 UR4, c[0x0][0x650] ;  /* 0x0001940000047ab9 */ /* 0x000fe20000000a00 */
[----:B------:R-:W-:Y:S01]  /*0a10*/  PRMT R3, RZ, 0x7610, R3 ;  /* 0x00007610ff037816 */ /* 0x000fe20000000003 */
[----:B------:R-:W-:Y:S01]  /*0a20*/  IMAD.MOV.U32 R103, RZ, RZ, -0x1 ;  /* 0xffffffffff677424 */ /* 0x000fe200078e00ff */
[----:B------:R-:W-:Y:S01]  /*0a30*/  ISETP.GE.U32.AND P0, PT, R16, UR4, PT ;  /* 0x0000000410007c0c */ /* 0x000fe2000bf06070 */
[----:B------:R-:W-:Y:S02]  /*0a40*/  IMAD.MOV.U32 R100, RZ, RZ, -0x1 ;  /* 0xffffffffff647424 */ /* 0x000fe400078e00ff */
[----:B------:R-:W-:Y:S01]  /*0a50*/  IMAD.MOV.U32 R101, RZ, RZ, -0x1 ;  /* 0xffffffffff657424 */ /* 0x000fe200078e00ff */
[----:B------:R-:W-:-:S13]  /*0a60*/  ISETP.GE.U32.AND.EX P0, PT, R17, UR5, PT, P0 ;  /* 0x0000000511007c0c */ /* 0x000fda000bf06100 */
[----:B------:R-:W-:Y:S05]  /*0a70*/  @P0 BRA `(.L_x_8) ;  /* 0x0000000400280947 */ /* 0x000fea0003800000 */
[----:B------:R-:W0:Y:S01]  /*0a80*/  LDC.64 R24, c[0x0][0x628] ;  /* 0x00018a00ff187b82 */ /* 0x000e220000000a00 */
[----:B------:R-:W-:Y:S02]  /*0a90*/  IMAD.MOV.U32 R10, RZ, RZ, R16 ;  /* 0x000000ffff0a7224 */ /* 0x000fe400078e0010 */
[----:B------:R-:W-:-:S05]  /*0aa0*/  IMAD.MOV.U32 R11, RZ, RZ, R17 ;  /* 0x000000ffff0b7224 */ /* 0x000fca00078e0011 */
[----:B------:R-:W1:Y:S08]  /*0ab0*/  LDC R8, c[0x0][0x630] ;  /* 0x00018c00ff087b82 */ /* 0x000e700000000800 */
[----:B------:R-:W2:Y:S01]  /*0ac0*/  LDC.64 R26, c[0x0][0x620] ;  /* 0x00018800ff1a7b82 */ /* 0x000ea20000000a00 */
[----:B0-----:R-:W-:-:S04]  /*0ad0*/  ISETP.NE.U32.AND P0, PT, R24, RZ, PT ;  /* 0x000000ff1800720c */ /* 0x001fc80003f05070 */
[----:B------:R-:W-:-:S13]  /*0ae0*/  ISETP.NE.AND.EX P0, PT, R25, RZ, PT, P0 ;  /* 0x000000ff1900720c */ /* 0x000fda0003f05300 */
[----:B-12---:R-:W-:Y:S05]  /*0af0*/  @!P0 BRA `(.L_x_9) ;  /* 0x0000000000288947 */ /* 0x006fea0003800000 */
[----:B------:R-:W0:Y:S02]  /*0b00*/  LDC R3, c[0x0][0x634] ;  /* 0x00018d00ff037b82 */ /* 0x000e240000000800 */
[----:B0-----:R-:W-:-:S05]  /*0b10*/  IADD3 R3, P0, R16, R3, RZ ;  /* 0x0000000310037210 */ /* 0x001fca0007f1e0ff */
[----:B------:R-:W-:-:S04]  /*0b20*/  IMAD.X R21, RZ, RZ, R17, P0 ;  /* 0x000000ffff157224 */ /* 0x000fc800000e0611 */
[----:B------:R-:W-:-:S04]  /*0b30*/  IMAD.WIDE.U32 R10, R21, R24, RZ ;  /* 0x00000018150a7225 */ /* 0x000fc800078e00ff */
[----:B------:R-:W-:-:S04]  /*0b40*/  IMAD.WIDE.U32 R12, P0, R3, R25, R10 ;  /* 0x00000019030c7225 */ /* 0x000fc8000780000a */
[----:B------:R-:W-:-:S04]  /*0b50*/  IMAD.WIDE.U32 R10, R3, R24, RZ ;  /* 0x00000018030a7225 */ /* 0x000fc800078e00ff */
[----:B------:R-:W-:Y:S01]  /*0b60*/  IMAD.X R15, RZ, RZ, RZ, P0 ;  /* 0x000000ffff0f7224 */ /* 0x000fe200000e06ff */
[----:B------:R-:W-:Y:S01]  /*0b70*/  IADD3 RZ, P0, R11, R12, RZ ;  /* 0x0000000c0bff7210 */ /* 0x000fe20007f1e0ff */
[----:B------:R-:W-:-:S04]  /*0b80*/  IMAD.MOV.U32 R14, RZ, RZ, R13 ;  /* 0x000000ffff0e7224 */ /* 0x000fc800078e000d */
[----:B------:R-:W-:-:S08]  /*0b90*/  IMAD.WIDE.U32.X R10, R21, R25, R14, P0 ;  /* 0x00000019150a7225 */ /* 0x000fd000000e040e */
.L_x_9:
[----:B------:R-:W0:Y:S01]  /*0ba0*/  LDC.64 R30, c[0x0][0x640] ;  /* 0x00019000ff1e7b82 */ /* 0x000e220000000a00 */
[-CC-:B------:R-:W-:Y:S01]  /*0bb0*/  SHF.R.U64 R101, R10, R8.reuse, R11.reuse ;  /* 0x000000080a657219 */ /* 0x180fe2000000120b */
[----:B------:R-:W-:Y:S01]  /*0bc0*/  IMAD R29, R9, R23, R4 ;  /* 0x00000017091d7224 */ /* 0x000fe200078e0204 */
[----:B------:R-:W-:Y:S01]  /*0bd0*/  SHF.R.U32.HI R3, RZ, R8, R11 ;  /* 0x00000008ff037219 */ /* 0x000fe2000001160b */
[----:B------:R-:W-:Y:S01]  /*0be0*/  IMAD.MOV.U32 R23, RZ, RZ, 0x1 ;  /* 0x00000001ff177424 */ /* 0x000fe200078e00ff */
[----:B------:R-:W-:-:S03]  /*0bf0*/  IADD3 R5, P0, RZ, -R101, RZ ;  /* 0x80000065ff057210 */ /* 0x000fc60007f1e0ff */
[----:B------:R-:W1:Y:S02]  /*0c00*/  LDC R12, c[0x0][0x618] ;  /* 0x00018600ff0c7b82 */ /* 0x000e640000000800 */
[----:B------:R-:W-:Y:S02]  /*0c10*/  IMAD.X R3, RZ, RZ, ~R3, P0 ;  /* 0x000000ffff037224 */ /* 0x000fe400000e0e03 */
[----:B------:R-:W-:-:S04]  /*0c20*/  IMAD.WIDE.U32 R10, R5, R26, R16 ;  /* 0x0000001a050a7225 */ /* 0x000fc800078e0010 */
[----:B------:R-:W2:Y:S01]  /*0c30*/  LDC R20, c[0x0][0x608] ;  /* 0x00018200ff147b82 */ /* 0x000ea20000000800 */
[----:B------:R-:W-:Y:S02]  /*0c40*/  IMAD R8, R3, R26, RZ ;  /* 0x0000001a03087224 */ /* 0x000fe400078e02ff */
[----:B------:R-:W-:Y:S02]  /*0c50*/  IMAD.MOV.U32 R3, RZ, RZ, -0x1 ;  /* 0xffffffffff037424 */ /* 0x000fe400078e00ff */
[----:B------:R-:W-:-:S03]  /*0c60*/  IMAD R5, R5, R27, R8 ;  /* 0x0000001b05057224 */ /* 0x000fc600078e0208 */
[----:B------:R-:W3:Y:S01]  /*0c70*/  LDC R28, c[0x0][0x658] ;  /* 0x00019600ff1c7b82 */ /* 0x000ee20000000800 */
[----:B------:R-:W-:Y:S01]  /*0c80*/  IMAD.IADD R5, R11, 0x1, R5 ;  /* 0x000000010b057824 */ /* 0x000fe200078e0205 */
[----:B0-----:R-:W-:-:S04]  /*0c90*/  ISETP.NE.U32.AND P0, PT, R30, RZ, PT ;  /* 0x000000ff1e00720c */ /* 0x001fc80003f05070 */
[----:B------:R-:W-:Y:S02]  /*0ca0*/  ISETP.NE.AND.EX P0, PT, R31, RZ, PT, P0 ;  /* 0x000000ff1f00720c */ /* 0x000fe40003f05300 */
[----:B------:R-:W0:Y:S01]  /*0cb0*/  LDC R24, c[0x0][0x600] ;  /* 0x00018000ff187b82 */ /* 0x000e220000000800 */
[-CC-:B-1----:R-:W-:Y:S02]  /*0cc0*/  SHF.R.U64 R14, R10, R12.reuse, R5.reuse ;  /* 0x0000000c0a0e7219 */ /* 0x182fe40000001205 */
[----:B------:R-:W-:-:S05]  /*0cd0*/  SHF.R.U32.HI R5, RZ, R12, R5 ;  /* 0x0000000cff057219 */ /* 0x000fca0000011605 */
[----:B------:R-:W1:Y:S01]  /*0ce0*/  LDC R15, c[0x0][0x648] ;  /* 0x00019200ff0f7b82 */ /* 0x000e620000000800 */
[-CC-:B--2---:R-:W-:Y:S02]  /*0cf0*/  SHF.R.U64 R27, R14, R20.reuse, R5.reuse ;  /* 0x000000140e1b7219 */ /* 0x184fe40000001205 */
[----:B------:R-:W-:-:S05]  /*0d00*/  SHF.R.U32.HI R5, RZ, R20, R5 ;  /* 0x00000014ff057219 */ /* 0x000fca0000011605 */
[----:B------:R-:W2:Y:S01]  /*0d10*/  LDC R21, c[0x0][0x638] ;  /* 0x00018e00ff157b82 */ /* 0x000ea20000000800 */
[-CC-:B---3--:R-:W-:Y:S02]  /*0d20*/  SHF.R.U64 R20, R27, R28.reuse, R5.reuse ;  /* 0x0000001c1b147219 */ /* 0x188fe40000001205 */
[-C--:B------:R-:W-:Y:S02]  /*0d30*/  SHF.L.U32 R3, R3, R28.reuse, RZ ;  /* 0x0000001c03037219 */ /* 0x080fe400000006ff */
[----:B------:R-:W-:Y:S01]  /*0d40*/  SHF.R.U32.HI R5, RZ, R28, R5 ;  /* 0x0000001cff057219 */ /* 0x000fe20000011605 */
[----:B------:R-:W-:Y:S01]  /*0d50*/  IMAD.MOV.U32 R4, RZ, RZ, R20 ;  /* 0x000000ffff047224 */ /* 0x000fe200078e0014 */
[----:B------:R-:W-:Y:S01]  /*0d60*/  LOP3.LUT R12, RZ, R3, RZ, 0x33, !PT ;  /* 0x00000003ff0c7212 */ /* 0x000fe200078e33ff */
[----:B------:R-:W3:Y:S01]  /*0d70*/  LDC R25, c[0x0][0x610] ;  /* 0x00018400ff197b82 */ /* 0x000ee20000000800 */
[----:B------:R-:W-:Y:S05]  /*0d80*/  @!P0 BRA `(.L_x_10) ;  /* 0x0000000000288947 */ /* 0x000fea0003800000 */
[----:B------:R-:W4:Y:S02]  /*0d90*/  LDC R3, c[0x0][0x64c] ;  /* 0x00019300ff037b82 */ /* 0x000f240000000800 */
[----:B----4-:R-:W-:-:S05]  /*0da0*/  IADD3 R3, P0, R20, R3, RZ ;  /* 0x0000000314037210 */ /* 0x010fca0007f1e0ff */
        /* <DEDUP_REMOVED lines=8> */
.L_x_10:
[----:B-1----:R-:W-:Y:S01]  /*0e30*/  SHF.R.U64 R4, R4, R15, R5 ;  /* 0x0000000f04047219 */ /* 0x002fe20000001205 */
[----:B0-----:R-:W-:Y:S01]  /*0e40*/  VIADD R5, R24, 0xffffffff ;  /* 0xffffffff18057836 */ /* 0x001fe20000000000 */
[----:B------:R-:W-:Y:S02]  /*0e50*/  SHF.L.U32 R3, R23, R28, RZ ;  /* 0x0000001c17037219 */ /* 0x000fe400000006ff */
[----:B------:R-:W-:Y:S01]  /*0e60*/  LOP3.LUT R12, R27, R12, RZ, 0xc0, !PT ;  /* 0x0000000c1b0c7212 */ /* 0x000fe200078ec0ff */
[----:B------:R-:W-:Y:S01]  /*0e70*/  IMAD.MOV R8, RZ, RZ, -R4 ;  /* 0x000000ffff087224 */ /* 0x000fe200078e0a04 */
[----:B------:R-:W-:Y:S02]  /*0e80*/  SEL R6, R6, R29, !P1 ;  /* 0x0000001d06067207 */ /* 0x000fe40004800000 */
[----:B------:R-:W-:Y:S01]  /*0e90*/  LOP3.LUT R5, R14, R5, RZ, 0xc0, !PT ;  /* 0x000000050e057212 */ /* 0x000fe200078ec0ff */
[----:B------:R-:W-:Y:S02]  /*0ea0*/  IMAD R9, R3, R4, R12 ;  /* 0x0000000403097224 */ /* 0x000fe400078e020c */
[----:B--2---:R-:W-:-:S02]  /*0eb0*/  IMAD R3, R8, R21, R20 ;  /* 0x0000001508037224 */ /* 0x004fc400078e0214 */
[----:B---3--:R-:W-:Y:S02]  /*0ec0*/  IMAD R6, R9, R25, R6 ;  /* 0x0000001909067224 */ /* 0x008fe400078e0206 */
[----:B------:R-:W-:Y:S02]  /*0ed0*/  IMAD R103, R3, R24, R5 ;  /* 0x0000001803677224 */ /* 0x000fe400078e0205 */
[----:B------:R-:W-:-:S03]  /*0ee0*/  IMAD.MOV.U32 R4, RZ, RZ, 0x1 ;  /* 0x00000001ff047424 */ /* 0x000fc600078e00ff */
[----:B------:R-:W-:Y:S02]  /*0ef0*/  SEL R100, R103, R6, !P1 ;  /* 0x0000000667647207 */ /* 0x000fe40004800000 */
[----:B------:R-:W-:Y:S02]  /*0f00*/  PRMT R3, R4, 0x7610, R3 ;  /* 0x0000761004037816 */ /* 0x000fe40000000003 */
[----:B------:R-:W-:-:S07]  /*0f10*/  SEL R103, R6, R103, !P1 ;  /* 0x0000006706677207 */ /* 0x000fce0004800000 */
.L_x_8:
[----:B------:R-:W-:-:S08]  /*0f20*/  NOP ;  /* 0x0000000000007918 */ /* 0x000fd00000000000 */
[----:B------:R-:W0:Y:S02]  /*0f30*/  USETMAXREG.TRY_ALLOC.CTAPOOL UP0, 0xe8 ;  /* 0x000000e8000079c8 */ /* 0x000e240008000600 */
[----:B0-----:R-:W-:-:S13]  /*0f40*/  PLOP3.LUT P0, PT, PT, PT, UP0, 0x80, 0x0 ;  /* 0x000000000000781c */ /* 0x001fda0003f0f008 */
[----:B------:R-:W-:Y:S05]  /*0f50*/  @!P0 BRA `(.L_x_8) ;  /* 0xfffffffc00f08947 */ /* 0x000fea000383ffff */
[----:B------:R-:W-:Y:S01]  /*0f60*/  ULDC.64 UR4, c[0x0][0x598] ;  /* 0x0001660000047ab9 */ /* 0x000fe20000000a00 */
[----:B------:R-:W-:Y:S01]  /*0f70*/  ULDC.64 UR36, c[0x0][0x208] ;  /* 0x0000820000247ab9 */ /* 0x000fe20000000a00 */
[----:B------:R-:W-:-:S04]  /*0f80*/  ISETP.NE.U32.AND P0, PT, RZ, UR4, PT ;  /* 0x00000004ff007c0c */ /* 0x000fc8000bf05070 */
[----:B------:R-:W-:-:S13]  /*0f90*/  ISETP.NE.AND.EX P0, PT, RZ, UR5, PT, P0 ;  /* 0x00000005ff007c0c */ /* 0x000fda000bf05300 */
[----:B------:R-:W-:Y:S05]  /*0fa0*/  @!P0 BRA `(.L_x_11) ;  /* 0x00000000001c8947 */ /* 0x000fea0003800000 */
[----:B------:R-:W0:Y:S02]  /*0fb0*/  LDC.64 R4, c[0x0][0x598] ;  /* 0x00016600ff047b82 */ /* 0x000e240000000a00 */
[----:B0-----:R-:W2:Y:S02]  /*0fc0*/  LDG.E.64 R4, desc[UR36][R4.64] ;  /* 0x0000002404047981 */ /* 0x001ea4000c1e1b00 */
[----:B--2---:R-:W-:-:S04]  /*0fd0*/  ISETP.NE.U32.AND P0, PT, R4, RZ, PT ;  /* 0x000000ff0400720c */ /* 0x004fc80003f05070 */
[----:B------:R-:W-:-:S13]  /*0fe0*/  ISETP.NE.AND.EX P0, PT, R5, RZ, PT, P0 ;  /* 0x000000ff0500720c */ /* 0x000fda0003f05300 */
[----:B------:R-:W-:Y:S05]  /*0ff0*/  @!P0 BRA `(.L_x_11) ;  /* 0x0000000000088947 */ /* 0x000fea0003800000 */
[----:B------:R0:W5:Y:S01]  /*1000*/  LD.E R23, desc[UR36][R4.64] ;  /* 0x0000002404177980 */ /* 0x000162000c101900 */
[----:B------:R-:W-:Y:S05]  /*1010*/  BRA `(.L_x_12) ;  /* 0x0000000000247947 */ /* 0x000fea0003800000 */
.L_x_11:
[----:B------:R-:W-:Y:S02]  /*1020*/  ULDC.64 UR4, c[0x0][0x588] ;  /* 0x0001620000047ab9 */ /* 0x000fe40000000a00 */
[----:B------:R-:W-:-:S04]  /*1030*/  ISETP.NE.U32.AND P0, PT, RZ, UR4, PT ;  /* 0x00000004ff007c0c */ /* 0x000fc8000bf05070 */
[----:B------:R-:W-:-:S13]  /*1040*/  ISETP.NE.AND.EX P0, PT, RZ, UR5, PT, P0 ;  /* 0x00000005ff007c0c */ /* 0x000fda000bf05300 */
[----:B------:R-:W-:Y:S05]  /*1050*/  @!P0 BRA `(.L_x_13) ;  /* 0x00000000000c8947 */ /* 0x000fea0003800000 */
[----:B------:R-:W0:Y:S02]  /*1060*/  LDC.64 R4, c[0x0][0x588] ;  /* 0x00016200ff047b82 */ /* 0x000e240000000a00 */
[----:B0-----:R1:W5:Y:S01]  /*1070*/  LDG.E R23, desc[UR36][R4.64] ;  /* 0x0000002404177981 */ /* 0x001362000c1e1900 */
[----:B------:R-:W-:Y:S05]  /*1080*/  BRA `(.L_x_12) ;  /* 0x0000000000087947 */ /* 0x000fea0003800000 */
.L_x_13:
[----:B------:R-:W-:Y:S02]  /*1090*/  ULDC UR4, c[0x0][0x580] ;  /* 0x0001600000047ab9 */ /* 0x000fe40000000800 */
[----:B------:R-:W-:-:S07]  /*10a0*/  IMAD.U32 R23, RZ, RZ, UR4 ;  /* 0x00000004ff177e24 */ /* 0x000fce000f8e00ff */
.L_x_12:
[----:B------:R-:W-:Y:S02]  /*10b0*/  ULDC.64 UR4, c[0x0][0x5a0] ;  /* 0x0001680000047ab9 */ /* 0x000fe40000000a00 */
[----:B------:R-:W-:-:S04]  /*10c0*/  ISETP.NE.U32.AND P0, PT, RZ, UR4, PT ;  /* 0x00000004ff007c0c */ /* 0x000fc8000bf05070 */
[----:B------:R-:W-:-:S13]  /*10d0*/  ISETP.NE.AND.EX P0, PT, RZ, UR5, PT, P0 ;  /* 0x00000005ff007c0c */ /* 0x000fda000bf05300 */
[----:B------:R-:W-:Y:S05]  /*10e0*/  @!P0 BRA `(.L_x_14) ;  /* 0x00000000001c8947 */ /* 0x000fea0003800000 */
[----:B01----:R-:W0:Y:S02]  /*10f0*/  LDC.64 R4, c[0x0][0x5a0] ;  /* 0x00016800ff047b82 */ /* 0x003e240000000a00 */
[----:B0-----:R-:W2:Y:S02]  /*1100*/  LDG.E.64 R4, desc[UR36][R4.64] ;  /* 0x0000002404047981 */ /* 0x001ea4000c1e1b00 */
[----:B--2---:R-:W-:-:S04]  /*1110*/  ISETP.NE.U32.AND P0, PT, R4, RZ, PT ;  /* 0x000000ff0400720c */ /* 0x004fc80003f05070 */
[----:B------:R-:W-:-:S13]  /*1120*/  ISETP.NE.AND.EX P0, PT, R5, RZ, PT, P0 ;  /* 0x000000ff0500720c */ /* 0x000fda0003f05300 */
[----:B------:R-:W-:Y:S05]  /*1130*/  @!P0 BRA `(.L_x_14) ;  /* 0x0000000000088947 */ /* 0x000fea0003800000 */
[----:B------:R0:W5:Y:S01]  /*1140*/  LD.E R90, desc[UR36][R4.64] ;  /* 0x00000024045a7980 */ /* 0x000162000c101900 */
[----:B------:R-:W-:Y:S05]  /*1150*/  BRA `(.L_x_15) ;  /* 0x0000000000247947 */ /* 0x000fea0003800000 */
.L_x_14:
[----:B------:R-:W-:Y:S02]  /*1160*/  ULDC.64 UR4, c[0x0][0x590] ;  /* 0x0001640000047ab9 */ /* 0x000fe40000000a00 */
[----:B------:R-:W-:-:S04]  /*1170*/  ISETP.NE.U32.AND P0, PT, RZ, UR4, PT ;  /* 0x00000004ff007c0c */ /* 0x000fc8000bf05070 */
[----:B------:R-:W-:-:S13]  /*1180*/  ISETP.NE.AND.EX P0, PT, RZ, UR5, PT, P0 ;  /* 0x00000005ff007c0c */ /* 0x000fda000bf05300 */
[----:B------:R-:W-:Y:S05]  /*1190*/  @!P0 BRA `(.L_x_16) ;  /* 0x00000000000c8947 */ /* 0x000fea0003800000 */
[----:B------:R-:W2:Y:S02]  /*11a0*/  LDC.64 R90, c[0x0][0x590] ;  /* 0x00016400ff5a7b82 */ /* 0x000ea40000000a00 */
[----:B--2---:R2:W5:Y:S01]  /*11b0*/  LDG.E R90, desc[UR36][R90.64] ;  /* 0x000000245a5a7981 */ /* 0x004562000c1e1900 */
[----:B------:R-:W-:Y:S05]  /*11c0*/  BRA `(.L_x_15) ;  /* 0x0000000000087947 */ /* 0x000fea0003800000 */
.L_x_16:
[----:B------:R-:W-:Y:S02]  /*11d0*/  ULDC UR4, c[0x0][0x584] ;  /* 0x0001610000047ab9 */ /* 0x000fe40000000800 */
[----:B------:R-:W-:-:S07]  /*11e0*/  IMAD.U32 R90, RZ, RZ, UR4 ;  /* 0x00000004ff5a7e24 */ /* 0x000fce000f8e00ff */
.L_x_15:
[----:B------:R-:W-:-:S13]  /*11f0*/  LOP3.LUT P0, RZ, R3, 0xff, RZ, 0xc0, !PT ;  /* 0x000000ff03ff7812 */ /* 0x000fda000780c0ff */
[----:B------:R-:W-:Y:S05]  /*1200*/  @!P0 EXIT ;  /* 0x000000000000894d */ /* 0x000fea0003800000 */
[----:B------:R-:W3:Y:S01]  /*1210*/  LDC R93, c[0x0][0x658] ;  /* 0x00019600ff5d7b82 */ /* 0x000ee20000000800 */
[----:B------:R-:W-:Y:S01]  /*1220*/  LOP3.LUT R7, R7, 0x1, RZ, 0xc0, !PT ;  /* 0x0000000107077812 */ /* 0x000fe200078ec0ff */
[----:B------:R-:W-:Y:S01]  /*1230*/  ULDC.64 UR6, c[0x0][0x288] ;  /* 0x0000a20000067ab9 */ /* 0x000fe20000000a00 */
[----:B------:R-:W-:Y:S01]  /*1240*/  SHF.R.U32.HI R3, RZ, 0x2, R95 ;  /* 0x00000002ff037819 */ /* 0x000fe2000001165f */
[----:B------:R-:W-:Y:S01]  /*1250*/  UIADD3 UR4, UR7, 0x7f, URZ ;  /* 0x0000007f07047890 */ /* 0x000fe2000fffe03f */
[----:B------:R-:W-:Y:S01]  /*1260*/  SHF.R.U32.HI R0, RZ, 0x1, R0 ;  /* 0x00000001ff007819 */ /* 0x000fe20000011600 */
[----:B------:R-:W-:Y:S01]  /*1270*/  IMAD.SHL.U32 R88, R7, 0x40, RZ ;  /* 0x0000004007587824 */ /* 0x000fe200078e00ff */
[----:B------:R-:W-:Y:S01]  /*1280*/  LOP3.LUT R3, R3, 0x7, RZ, 0xc0, !PT ;  /* 0x0000000703037812 */ /* 0x000fe200078ec0ff */
[----:B------:R-:W4:Y:S01]  /*1290*/  LDC.64 R8, c[0x0][0x5c8] ;  /* 0x00017200ff087b82 */ /* 0x000f220000000a00 */
[----:B------:R-:W-:Y:S01]  /*12a0*/  USHF.R.S32.HI UR5, URZ, 0x1f, UR4 ;  /* 0x0000001f3f057899 */ /* 0x000fe20008011404 */
[----:B------:R-:W-:Y:S01]  /*12b0*/  LOP3.LUT R0, R0, 0x30, RZ, 0xc0, !PT ;  /* 0x0000003000007812 */ /* 0x000fe200078ec0ff */
[----:B------:R-:W-:Y:S01]  /*12c0*/  IMAD.MOV.U32 R6, RZ, RZ, 0x1 ;  /* 0x00000001ff067424 */ /* 0x000fe200078e00ff */
[--C-:B------:R-:W-:Y:S01]  /*12d0*/  LOP3.LUT R88, R88, 0x40, R3.reuse, 0xe2, !PT ;  /* 0x0000004058587812 */ /* 0x100fe200078ee203 */
[----:B------:R-:W-:Y:S01]  /*12e0*/  ULEA.HI UR5, UR5, UR4, URZ, 0x7 ;  /* 0x0000000405057291 */ /* 0x000fe2000f8f383f */
[-C--:B01----:R-:W-:Y:S01]  /*12f0*/  IADD3 R4, RZ, -R0.reuse, -R3 ;  /* 0x80000000ff047210 */ /* 0x083fe20007ffe803 */
[----:B------:R-:W-:Y:S01]  /*1300*/  IMAD.U32 R5, RZ, RZ, UR6 ;  /* 0x00000006ff057e24 */ /* 0x000fe2000f8e00ff */
[----:B------:R-:W0:Y:S01]  /*1310*/  LDC R97, c[0x0][0x600] ;  /* 0x00018000ff617b82 */ /* 0x000e220000000800 */
[----:B------:R-:W-:Y:S01]  /*1320*/  LOP3.LUT R88, R88, R0, RZ, 0xfc, !PT ;  /* 0x0000000058587212 */ /* 0x000fe200078efcff */
[----:B------:R-:W-:Y:S01]  /*1330*/  IMAD.MOV.U32 R0, RZ, RZ, -0x1 ;  /* 0xffffffffff007424 */ /* 0x000fe200078e00ff */
[----:B------:R-:W-:Y:S01]  /*1340*/  USHF.R.S32.HI UR43, URZ, 0x7, UR5 ;  /* 0x000000073f2b7899 */ /* 0x000fe20008011405 */
[----:B------:R-:W-:Y:S01]  /*1350*/  LOP3.LUT R94, R95, 0x3, RZ, 0xc0, !PT ;  /* 0x000000035f5e7812 */ /* 0x000fe200078ec0ff */
[----:B------:R-:W-:Y:S01]  /*1360*/  IMAD R4, R7, -0x40, R4 ;  /* 0xffffffc007047824 */ /* 0x000fe200078e0204 */
[C---:B------:R-:W-:Y:S01]  /*1370*/  LOP3.LUT R96, R95.reuse, 0x80, RZ, 0xc0, !PT ;  /* 0x000000805f607812 */ /* 0x040fe200078ec0ff */
[----:B------:R-:W-:Y:S01]  /*1380*/  UISETP.LT.AND UP0, UPT, UR43, 0x1, UPT ;  /* 0x000000012b00788c */ /* 0x000fe2000bf01270 */
[-C--:B---3--:R-:W-:Y:S01]  /*1390*/  SHF.L.U32 R0, R0, R93.reuse, RZ ;  /* 0x0000005d00007219 */ /* 0x088fe200000006ff */
[----:B------:R-:W-:Y:S01]  /*13a0*/  ULDC UR4, c[0x0][0x284] ;  /* 0x0000a10000047ab9 */ /* 0x000fe20000000800 */
[----:B------:R-:W-:Y:S01]  /*13b0*/  IMAD R94, R94, -0x2, R5 ;  /* 0xfffffffe5e5e7824 */ /* 0x000fe200078e0205 */
[----:B------:R-:W-:Y:S01]  /*13c0*/  USEL UR44, UR43, 0x1, UP0 ;  /* 0x000000012b2c7887 */ /* 0x000fe20008000000 */
[----:B------:R-:W-:Y:S01]  /*13d0*/  SHF.L.U32 R93, R6, R93, RZ ;  /* 0x0000005d065d7219 */ /* 0x000fe200000006ff */
[----:B------:R-:W-:Y:S01]  /*13e0*/  IMAD.SHL.U32 R95, R95, 0x2, RZ ;  /* 0x000000025f5f7824 */ /* 0x000fe200078e00ff */
[----:B------:R-:W-:Y:S01]  /*13f0*/  LOP3.LUT R102, R18, 0x1, RZ, 0xfc, !PT ;  /* 0x0000000112667812 */ /* 0x000fe200078efcff */
[----:B------:R-:W-:Y:S01]  /*1400*/  VIADD R99, R4, UR4 ;  /* 0x0000000404637c36 */ /* 0x000fe20008000000 */
[C---:B----4-:R-:W-:Y:S01]  /*1410*/  SHF.L.U64.HI R92, R8.reuse, 0x3, R9 ;  /* 0x00000003085c7819 */ /* 0x050fe20000010209 */
[----:B--2---:R-:W-:Y:S01]  /*1420*/  IMAD.SHL.U32 R91, R8, 0x8, RZ ;  /* 0x00000008085b7824 */ /* 0x004fe200078e00ff */
[----:B------:R-:W-:Y:S01]  /*1430*/  SHF.R.U32.HI R96, RZ, 0x7, R96 ;  /* 0x00000007ff607819 */ /* 0x000fe20000011660 */
[----:B------:R-:W-:Y:S01]  /*1440*/  IMAD.MOV.U32 R89, RZ, RZ, RZ ;  /* 0x000000ffff597224 */ /* 0x000fe200078e00ff */
[----:B------:R-:W-:Y:S01]  /*1450*/  LOP3.LUT R98, RZ, R0, RZ, 0x33, !PT ;  /* 0x00000000ff627212 */ /* 0x000fe200078e33ff */
[----:B------:R-:W-:Y:S01]  /*1460*/  UIADD3 UR44, UR43, -UR44, URZ ;  /* 0x8000002c2b2c7290 */ /* 0x000fe2000fffe03f */
[----:B------:R-:W-:Y:S01]  /*1470*/  UMOV UR40, URZ ;  /* 0x0000003f00287c82 */ /* 0x000fe20008000000 */
[----:B0-----:R-:W-:Y:S01]  /*1480*/  VIADD R97, R97, 0xffffffff ;  /* 0xffffffff61617836 */ /* 0x001fe20000000000 */
[----:B------:R-:W-:-:S09]  /*1490*/  UMOV UR42, URZ ;  /* 0x0000003f002a7c82 */ /* 0x000fd20008000000 */
.L_x_162:
[----:B0-----:R-:W0:Y:S01]  /*14a0*/  SHFL.IDX PT, R0, R96, RZ, 0x1f ;  /* 0x00001fff60007589 */ /* 0x001e2200000e0000 */
[----:B-1----:R-:W1:Y:S01]  /*14b0*/  S2UR UR7, SR_CgaCtaId ;  /* 0x00000000000779c3 */ /* 0x002e620000008800 */
[----:B------:R-:W-:Y:S01]  /*14c0*/  UMOV UR6, 0x400 ;  /* 0x0000040000067882 */ /* 0x000fe20000000000 */
[----:B0-----:R-:W-:Y:S01]  /*14d0*/  R2UR UR4, R0 ;  /* 0x00000000000472ca */ /* 0x001fe200000e0000 */
[----:B-1----:R-:W-:-:S12]  /*14e0*/  ULEA UR6, UR7, UR6, 0x18 ;  /* 0x0000000607067291 */ /* 0x002fd8000f8ec03f */
[----:B------:R-:W-:-:S04]  /*14f0*/  ULEA.HI UR5, UR4, UR4, URZ, 0x1 ;  /* 0x0000000404057291 */ /* 0x000fc8000f8f083f */
[----:B------:R-:W-:-:S04]  /*1500*/  ULOP3.LUT UR5, UR5, 0x7fffe, URZ, 0xc0, !UPT ;  /* 0x0007fffe05057892 */ /* 0x000fc8000f8ec03f */
[----:B------:R-:W-:-:S03]  /*1510*/  UIADD3 UR5, UR4, -UR5, URZ ;  /* 0x8000000504057290 */ /* 0x000fc6000fffe03f */
[----:B------:R-:W-:Y:S01]  /*1520*/  ULDC UR4, c[0x0][0x28c] ;  /* 0x0000a30000047ab9 */ /* 0x000fe20000000800 */
[----:B------:R-:W-:Y:S01]  /*1530*/  ULEA UR5, UR5, UR6, 0xd ;  /* 0x0000000605057291 */ /* 0x000fe2000f8e683f */
[----:B------:R-:W-:-:S03]  /*1540*/  ISETP.LT.AND P0, PT, RZ, UR4, PT ;  /* 0x00000004ff007c0c */ /* 0x000fc6000bf01270 */
[----:B------:R-:W-:-:S04]  /*1550*/  UIADD3 UR5, UR5, 0x100, URZ ;  /* 0x0000010005057890 */ /* 0x000fc8000fffe03f */
[----:B------:R-:W-:-:S04]  /*1560*/  USHF.R.U32.HI UR5, URZ, 0x4, UR5 ;  /* 0x000000043f057899 */ /* 0x000fc80008011605 */
[----:B------:R-:W-:-:S04]  /*1570*/  ULOP3.LUT UR5, UR5, 0x3fff, URZ, 0xc0, !UPT ;  /* 0x00003fff05057892 */ /* 0x000fc8000f8ec03f */
[----:B------:R-:W-:Y:S01]  /*1580*/  ULOP3.LUT UR45, UR5, 0x10000, URZ, 0xfc, !UPT ;  /* 0x00010000052d7892 */ /* 0x000fe2000f8efc3f */
[----:B--2345:R-:W-:Y:S11]  /*1590*/  @P0 BRA `(.L_x_17) ;  /* 0x0000000000400947 */ /* 0x03cff60003800000 */
[----:B------:R-:W-:Y:S01]  /*15a0*/  MOV R0, 0x0 ;  /* 0x0000000000007802 */ /* 0x000fe20000000f00 */
[----:B------:R-:W-:Y:S01]  /*15b0*/  ULDC.64 UR4, c[0x4][0x68] ;  /* 0x01001a0000047ab9 */ /* 0x000fe20000000a00 */
[----:B------:R-:W-:Y:S01]  /*15c0*/  ULDC.64 UR6, c[0x4][0x8] ;  /* 0x0100020000067ab9 */ /* 0x000fe20000000a00 */
[----:B------:R-:W-:Y:S01]  /*15d0*/  IMAD.U32 R4, RZ, RZ, UR4 ;  /* 0x00000004ff047e24 */ /* 0x000fe2000f8e00ff */
[----:B------:R0:W1:Y:S01]  /*15e0*/  LDC.64 R14, c[0x4][R0] ;  /* 0x01000000000e7b82 */ /* 0x0000620000000a00 */
[----:B------:R-:W-:Y:S01]  /*15f0*/  IMAD.U32 R5, RZ, RZ, UR5 ;  /* 0x00000005ff057e24 */ /* 0x000fe2000f8e00ff */
[----:B------:R-:W-:Y:S01]  /*1600*/  ULDC.64 UR4, c[0x4][0x70] ;  /* 0x01001c0000047ab9 */ /* 0x000fe20000000a00 */
[----:B------:R-:W-:Y:S02]  /*1610*/  IMAD.U32 R10, RZ, RZ, UR6 ;  /* 0x00000006ff0a7e24 */ /* 0x000fe4000f8e00ff */
[----:B------:R-:W-:Y:S02]  /*1620*/  IMAD.U32 R6, RZ, RZ, UR4 ;  /* 0x00000004ff067e24 */ /* 0x000fe4000f8e00ff */
[----:B------:R-:W-:-:S02]  /*1630*/  IMAD.U32 R7, RZ, RZ, UR5 ;  /* 0x00000005ff077e24 */ /* 0x000fc4000f8e00ff */
[----:B------:R-:W-:Y:S02]  /*1640*/  IMAD.U32 R11, RZ, RZ, UR7 ;  /* 0x00000007ff0b7e24 */ /* 0x000fe4000f8e00ff */
[----:B------:R-:W-:Y:S02]  /*1650*/  IMAD.MOV.U32 R8, RZ, RZ, 0x1e1 ;  /* 0x000001e1ff087424 */ /* 0x000fe400078e00ff */
[----:B------:R-:W-:Y:S02]  /*1660*/  IMAD.MOV.U32 R12, RZ, RZ, 0x1 ;  /* 0x00000001ff0c7424 */ /* 0x000fe400078e00ff */
[----:B0-----:R-:W-:-:S07]  /*1670*/  IMAD.MOV.U32 R13, RZ, RZ, RZ ;  /* 0x000000ffff0d7224 */ /* 0x001fce00078e00ff */
[----:B------:R-:W-:-:S07]  /*1680*/  LEPC R20, `(.L_x_17) ;  /* 0x000000001014794e */ /* 0x000fce0000000000 */
[----:B-1---5:R-:W-:Y:S05]  /*1690*/  CALL.ABS.NOINC R14 ;  /* 0x000000000e007343 */ /* 0x022fea0003c00000 */
.L_x_17:
[----:B------:R-:W-:-:S13]  /*16a0*/  ISETP.NE.AND P0, PT, R102, 0x3, PT ;  /* 0x000000036600780c */ /* 0x000fda0003f05270 */
[----:B------:R-:W-:Y:S05]  /*16b0*/  @!P0 BRA `(.L_x_18) ;  /* 0x0000000000048947 */ /* 0x000fea0003800000 */
[----:B------:R-:W-:Y:S01]  /*16c0*/  BPT.TRAP 0x1 ;  /* 0x000000040000795c */ /* 0x000fe20000300000 */
.L_x_18:
[----:B------:R-:W0:Y:S01]  /*16d0*/  S2UR UR5, SR_CgaCtaId ;  /* 0x00000000000579c3 */ /* 0x000e220000008800 */
[----:B------:R-:W-:Y:S01]  /*16e0*/  UMOV UR4, 0x400 ;  /* 0x0000040000047882 */ /* 0x000fe20000000000 */
[----:B------:R-:W-:Y:S02]  /*16f0*/  IMAD.U32 R0, RZ, RZ, UR40 ;  /* 0x00000028ff007e24 */ /* 0x000fe4000f8e00ff */
[----:B------:R-:W-:-:S03]  /*1700*/  IMAD.U32 R3, RZ, RZ, UR42 ;  /* 0x0000002aff037e24 */ /* 0x000fc6000f8e00ff */
[----:B------:R-:W-:Y:S01]  /*1710*/  SHF.L.U32 R0, R0, 0x1f, RZ ;  /* 0x0000001f00007819 */ /* 0x000fe200000006ff */
[----:B0-----:R-:W-:-:S06]  /*1720*/  ULEA UR4, UR5, UR4, 0x18 ;  /* 0x0000000405047291 */ /* 0x001fcc000f8ec03f */
[----:B------:R-:W-:-:S04]  /*1730*/  IMAD.U32 R6, RZ, RZ, UR4 ;  /* 0x00000004ff067e24 */ /* 0x000fc8000f8e00ff */
[----:B------:R-:W-:-:S04]  /*1740*/  IMAD R3, R3, 0x8, R6 ;  /* 0x0000000803037824 */ /* 0x000fc800078e0206 */
[----:B------:R0:W1:Y:S01]  /*1750*/  SYNCS.PHASECHK.TRANS64.TRYWAIT P1, [R3+URZ], R0 ;  /* 0x00000000030075a7 */ /* 0x000062000802017f */
[----:B------:R-:W-:Y:S05]  /*1760*/  @!P0 BRA `(.L_x_19) ;  /* 0x0000000000048947 */ /* 0x000fea0003800000 */
[----:B------:R-:W-:Y:S01]  /*1770*/  BPT.TRAP 0x1 ;  /* 0x000000040000795c */ /* 0x000fe20000300000 */
.L_x_19:
[----:B------:R-:W-:-:S05]  /*1780*/  IMAD.U32 R4, RZ, RZ, UR44 ;  /* 0x0000002cff047e24 */ /* 0x000fca000f8e00ff */
[----:B------:R-:W-:Y:S01]  /*1790*/  ISETP.GE.AND P2, PT, R4, 0x1, PT ;  /* 0x000000010400780c */ /* 0x000fe20003f46270 */
[----:B-1----:R-:W-:-:S12]  /*17a0*/  @P1 BRA `(.L_x_20) ;  /* 0x0000000000081947 */ /* 0x002fd80003800000 */
[----:B------:R-:W1:Y:S02]  /*17b0*/  SYNCS.PHASECHK.TRANS64.TRYWAIT P1, [R3+URZ], R0 ;  /* 0x00000000030075a7 */ /* 0x000e64000802017f */
[----:B-1----:R-:W-:Y:S05]  /*17c0*/  @!P1 BRA `(.L_x_21) ;  /* 0x0000006800e89947 */ /* 0x002fea0003800000 */
.L_x_20:
[----:B------:R-:W-:Y:S05]  /*17d0*/  WARPSYNC.ALL ;  /* 0x0000000000007948 */ /* 0x000fea0003800000 */
[----:B------:R-:W-:Y:S01]  /*17e0*/  R2UR UR4, R6 ;  /* 0x00000000060472ca */ /* 0x000fe200000e0000 */
[----:B------:R-:W-:Y:S01]  /*17f0*/  ULEA UR5, UR42, UR45, 0xb ;  /* 0x0000002d2a057291 */ /* 0x000fe2000f8e583f */
[----:B------:R-:W-:Y:S01]  /*1800*/  WARPGROUP.ARRIVE ;  /* 0x00000000000079c5 */ /* 0x000fe20000000000 */
[----:B------:R-:W-:Y:S01]  /*1810*/  UMOV UR9, 0x40000040 ;  /* 0x4000004000097882 */ /* 0x000fe20000000000 */
[----:B------:R-:W-:-:S04]  /*1820*/  UMOV UR11, 0x40000040 ;  /* 0x40000040000b7882 */ /* 0x000fc80000000000 */
[----:B------:R-:W-:-:S05]  /*1830*/  UMOV UR8, UR5 ;  /* 0x0000000500087c82 */ /* 0x000fca0008000000 */
[----:B------:R-:W-:-:S04]  /*1840*/  UIADD3 UR4, UR4, 0x28100, URZ ;  /* 0x0002810004047890 */ /* 0x000fc8000fffe03f */
[----:B------:R-:W-:-:S04]  /*1850*/  USHF.R.U32.HI UR4, URZ, 0x4, UR4 ;  /* 0x000000043f047899 */ /* 0x000fc80008011604 */
[----:B------:R-:W-:-:S04]  /*1860*/  ULOP3.LUT UR4, UR4, 0x3fff, URZ, 0xc0, !UPT ;  /* 0x00003fff04047892 */ /* 0x000fc8000f8ec03f */
[----:B------:R-:W-:-:S04]  /*1870*/  ULOP3.LUT UR4, UR4, 0x10000, URZ, 0xfc, !UPT ;  /* 0x0001000004047892 */ /* 0x000fc8000f8efc3f */
[----:B------:R-:W-:-:S07]  /*1880*/  ULEA UR6, UR42, UR4, 0xb ;  /* 0x000000042a067291 */ /* 0x000fce000f8e583f */
[----:B------:R-:W-:Y:S02]  /*1890*/  UMOV UR10, UR6 ;  /* 0x00000006000a7c82 */ /* 0x000fe40008000000 */
[----:B------:R-:W-:Y:S01]  /*18a0*/  HGMMA.64x128x16.F32 R24, gdesc[UR8], RZ, !UPT, gsb0 ;  /* 0x01e00000081879f0 */ /* 0x000fe2000c0008ff */
[----:B------:R-:W-:Y:S02]  /*18b0*/  UIADD3 UR8, UR5, 0x2, URZ ;  /* 0x0000000205087890 */ /* 0x000fe4000fffe03f */
[----:B------:R-:W-:Y:S01]  /*18c0*/  UIADD3 UR10, UR6, 0x2, URZ ;  /* 0x00000002060a7890 */ /* 0x000fe2000fffe03f */
[----:B------:R-:W-:Y:S01]  /*18d0*/  UMOV UR9, 0x40000040 ;  /* 0x4000004000097882 */ /* 0x000fe20000000000 */
[----:B------:R-:W-:Y:S01]  /*18e0*/  UMOV UR11, 0x40000040 ;  /* 0x40000040000b7882 */ /* 0x000fe20000000000 */
[----:B------:R-:W-:Y:S02]  /*18f0*/  WARPGROUP.DEPBAR.LE gsb0, 0x0 ;  /* 0x00008000000079c5 */ /* 0x000fe40000010000 */
[----:B------:R-:W-:-:S06]  /*1900*/  WARPGROUP.ARRIVE ;  /* 0x00000000000079c5 */ /* 0x000fcc0000000000 */
[----:B------:R-:W-:Y:S01]  /*1910*/  HGMMA.64x128x16.F32 R24, gdesc[UR8], R24, gsb0 ;  /* 0x01e00000081879f0 */ /* 0x000fe20008000818 */
        /* <DEDUP_REMOVED lines=41> */
[----:B------:R-:W-:Y:S03]  /*1bb0*/  HGMMA.64x128x16.F32 R24, gdesc[UR8], R24, gsb0 ;  /* 0x01e00000081879f0 */ /* 0x000fe60008000818 */
[----:B------:R-:W-:Y:S02]  /*1bc0*/  WARPGROUP.DEPBAR.LE gsb0, 0x0 ;  /* 0x00008000000079c5 */ /* 0x000fe40000010000 */
[----:B------:R-:W-:Y:S05]  /*1bd0*/  @!P2 BRA `(.L_x_22) ;  /* 0x000000040098a947 */ /* 0x000fea0003800000 */
[----:B------:R-:W-:Y:S01]  /*1be0*/  UIADD3 UR5, UR42, 0x1, URZ ;  /* 0x000000012a057890 */ /* 0x000fe2000fffe03f */
[----:B01----:R-:W-:Y:S02]  /*1bf0*/  IMAD.U32 R0, RZ, RZ, UR44 ;  /* 0x0000002cff007e24 */ /* 0x003fe4000f8e00ff */
[----:B------:R-:W-:Y:S01]  /*1c00*/  IMAD.U32 R3, RZ, RZ, UR42 ;  /* 0x0000002aff037e24 */ /* 0x000fe2000f8e00ff */
[----:B------:R-:W-:-:S04]  /*1c10*/  UISETP.NE.AND UP0, UPT, UR5, 0x5, UPT ;  /* 0x000000050500788c */ /* 0x000fc8000bf05270 */
[----:B------:R-:W-:Y:S02]  /*1c20*/  USEL UR6, URZ, 0x1, UP0 ;  /* 0x000000013f067887 */ /* 0x000fe40008000000 */
[----:B------:R-:W-:Y:S02]  /*1c30*/  USEL UR5, UR5, URZ, UP0 ;  /* 0x0000003f05057287 */ /* 0x000fe40008000000 */
[----:B------:R-:W-:-:S06]  /*1c40*/  ULOP3.LUT UR6, UR40, UR6, URZ, 0x3c, !UPT ;  /* 0x0000000628067292 */ /* 0x000fcc000f8e3c3f */
[----:B------:R-:W-:-:S07]  /*1c50*/  IMAD.U32 R7, RZ, RZ, UR6 ;  /* 0x00000006ff077e24 */ /* 0x000fce000f8e00ff */
.L_x_29:
[----:B------:R-:W-:Y:S05]  /*1c60*/  @!P0 BRA `(.L_x_23) ;  /* 0x0000000000048947 */ /* 0x000fea0003800000 */
[----:B------:R-:W-:Y:S01]  /*1c70*/  BPT.TRAP 0x1 ;  /* 0x000000040000795c */ /* 0x000fe20000300000 */
.L_x_23:
[----:B------:R-:W0:Y:S01]  /*1c80*/  S2UR UR7, SR_CgaCtaId ;  /* 0x00000000000779c3 */ /* 0x000e220000008800 */
[----:B------:R-:W-:Y:S01]  /*1c90*/  UMOV UR6, 0x400 ;  /* 0x0000040000067882 */ /* 0x000fe20000000000 */
[----:B------:R-:W-:Y:S01]  /*1ca0*/  IMAD.U32 R5, RZ, RZ, UR5 ;  /* 0x00000005ff057e24 */ /* 0x000fe2000f8e00ff */
[----:B------:R-:W-:Y:S01]  /*1cb0*/  SHF.L.U32 R4, R7, 0x1f, RZ ;  /* 0x0000001f07047819 */ /* 0x000fe200000006ff */
[----:B0-----:R-:W-:-:S06]  /*1cc0*/  ULEA UR6, UR7, UR6, 0x18 ;  /* 0x0000000607067291 */ /* 0x001fcc000f8ec03f */
[----:B------:R-:W-:-:S04]  /*1cd0*/  IMAD.U32 R6, RZ, RZ, UR6 ;  /* 0x00000006ff067e24 */ /* 0x000fc8000f8e00ff */
[----:B------:R-:W-:-:S04]  /*1ce0*/  IMAD R5, R5, 0x8, R6 ;  /* 0x0000000805057824 */ /* 0x000fc800078e0206 */
[----:B------:R0:W1:Y:S01]  /*1cf0*/  SYNCS.PHASECHK.TRANS64.TRYWAIT P1, [R5+URZ], R4 ;  /* 0x00000004050075a7 */ /* 0x000062000802017f */
[----:B------:R-:W-:Y:S05]  /*1d00*/  @!P0 BRA `(.L_x_24) ;  /* 0x0000000000048947 */ /* 0x000fea0003800000 */
[----:B------:R-:W-:Y:S01]  /*1d10*/  BPT.TRAP 0x1 ;  /* 0x000000040000795c */ /* 0x000fe20000300000 */
.L_x_24:
[----:B-1----:R-:W-:Y:S05]  /*1d20*/  @P1 BRA `(.L_x_25) ;  /* 0x0000000000081947 */ /* 0x002fea0003800000 */
[----:B------:R-:W1:Y:S02]  /*1d30*/  SYNCS.PHASECHK.TRANS64.TRYWAIT P1, [R5+URZ], R4 ;  /* 0x00000004050075a7 */ /* 0x000e64000802017f */
[----:B-1----:R-:W-:Y:S05]  /*1d40*/  @!P1 BRA `(.L_x_26) ;  /* 0x00000064009c9947 */ /* 0x002fea0003800000 */
.L_x_25:
[----:B------:R-:W-:Y:S01]  /*1d50*/  ULEA UR6, UR5, UR45, 0xb ;  /* 0x0000002d05067291 */ /* 0x000fe2000f8e583f */
[----:B------:R-:W-:Y:S01]  /*1d60*/  WARPGROUP.ARRIVE ;  /* 0x00000000000079c5 */ /* 0x000fe20000000000 */
[----:B------:R-:W-:Y:S01]  /*1d70*/  ULEA UR7, UR5, UR4, 0xb ;  /* 0x0000000405077291 */ /* 0x000fe2000f8e583f */
[----:B------:R-:W-:Y:S01]  /*1d80*/  UMOV UR9, 0x40000040 ;  /* 0x4000004000097882 */ /* 0x000fe20000000000 */
[----:B------:R-:W-:-:S03]  /*1d90*/  UMOV UR11, 0x40000040 ;  /* 0x40000040000b7882 */ /* 0x000fc60000000000 */
[----:B------:R-:W-:Y:S02]  /*1da0*/  UMOV UR8, UR6 ;  /* 0x0000000600087c82 */ /* 0x000fe40008000000 */
[----:B------:R-:W-:Y:S02]  /*1db0*/  UMOV UR10, UR7 ;  /* 0x00000007000a7c82 */ /* 0x000fe40008000000 */
[----:B------:R-:W-:Y:S01]  /*1dc0*/  HGMMA.64x128x16.F32 R24, gdesc[UR8], R24, gsb0 ;  /* 0x01e00000081879f0 */ /* 0x000fe20008000818 */
[----:B------:R-:W-:Y:S02]  /*1dd0*/  UIADD3 UR8, UR6, 0x2, URZ ;  /* 0x0000000206087890 */ /* 0x000fe4000fffe03f */
[----:B------:R-:W-:Y:S01]  /*1de0*/  UIADD3 UR10, UR7, 0x2, URZ ;  /* 0x00000002070a7890 */ /* 0x000fe2000fffe03f */
[----:B------:R-:W-:Y:S01]  /*1df0*/  UMOV UR9, 0x40000040 ;  /* 0x4000004000097882 */ /* 0x000fe20000000000 */
[----:B------:R-:W-:Y:S01]  /*1e00*/  UMOV UR11, 0x40000040 ;  /* 0x40000040000b7882 */ /* 0x000fe20000000000 */
[----:B------:R-:W-:-:S02]  /*1e10*/  WARPGROUP.DEPBAR.LE gsb0, 0x0 ;  /* 0x00008000000079c5 */ /* 0x000fc40000010000 */
        /* <DEDUP_REMOVED lines=46> */
[----:B------:R-:W-:Y:S01]  /*2100*/  BPT.TRAP 0x1 ;  /* 0x000000040000795c */ /* 0x000fe20000300000 */
.L_x_27:
[----:B------:R-:W-:-:S13]  /*2110*/  ISETP.NE.AND P1, PT, R22, RZ, PT ;  /* 0x000000ff1600720c */ /* 0x000fda0003f25270 */
[----:B01----:R-:W-:-:S04]  /*2120*/  @P1 IMAD R4, R3, 0x8, R6 ;  /* 0x0000000803041824 */ /* 0x003fc800078e0206 */
[----:B------:R-:W-:-:S05]  /*2130*/  @P1 VIADD R4, R4, 0x28 ;  /* 0x0000002804041836 */ /* 0x000fca0000000000 */
[----:B------:R-:W-:-:S04]  /*2140*/  @P1 PRMT R4, R19, 0x654, R4 ;  /* 0x0000065413041816 */ /* 0x000fc80000000004 */
[----:B------:R0:W-:Y:S01]  /*2150*/  @P1 SYNCS.ARRIVE.TRANS64.RED.A1T0 RZ, [R4+URZ], RZ ;  /* 0x000000ff04ff19a7 */ /* 0x0001e2000810043f */
[----:B------:R-:W-:-:S13]  /*2160*/  ISETP.GT.U32.AND P1, PT, R18, 0x1, PT ;  /* 0x000000011200780c */ /* 0x000fda0003f24070 */
[----:B0-----:R-:W-:Y:S05]  /*2170*/  @P1 BRA `(.L_x_28) ;  /* 0x0000000000041947 */ /* 0x001fea0003800000 */
[----:B------:R-:W-:Y:S01]  /*2180*/  BPT.TRAP 0x1 ;  /* 0x000000040000795c */ /* 0x000fe20000300000 */
.L_x_28:
[----:B------:R-:W-:Y:S01]  /*2190*/  UIADD3 UR5, UR5, 0x1, URZ ;  /* 0x0000000105057890 */ /* 0x000fe2000fffe03f */
[C---:B------:R-:W-:Y:S01]  /*21a0*/  ISETP.GT.AND P2, PT, R0.reuse, 0x1, PT ;  /* 0x000000010000780c */ /* 0x040fe20003f44270 */
[----:B------:R-:W-:Y:S02]  /*21b0*/  VIADD R3, R3, 0x1 ;  /* 0x0000000103037836 */ /* 0x000fe40000000000 */
[----:B------:R-:W-:Y:S01]  /*21c0*/  UISETP.NE.AND UP0, UPT, UR5, 0x5, UPT ;  /* 0x000000050500788c */ /* 0x000fe2000bf05270 */
[----:B------:R-:W-:Y:S02]  /*21d0*/  VIADD R0, R0, 0xffffffff ;  /* 0xffffffff00007836 */ /* 0x000fe40000000000 */
[C---:B------:R-:W-:Y:S01]  /*21e0*/  ISETP.NE.AND P1, PT, R3.reuse, 0x5, PT ;  /* 0x000000050300780c */ /* 0x040fe20003f25270 */
[----:B------:R-:W-:Y:S02]  /*21f0*/  USEL UR6, URZ, 0x1, UP0 ;  /* 0x000000013f067887 */ /* 0x000fe40008000000 */
[----:B------:R-:W-:Y:S01]  /*2200*/  USEL UR5, UR5, URZ, UP0 ;  /* 0x0000003f05057287 */ /* 0x000fe20008000000 */
[----:B------:R-:W-:-:S03]  /*2210*/  SEL R3, R3, RZ, P1 ;  /* 0x000000ff03037207 */ /* 0x000fc60000800000 */
[----:B------:R-:W-:Y:S01]  /*2220*/  LOP3.LUT R7, R7, UR6, RZ, 0x3c, !PT ;  /* 0x0000000607077c12 */ /* 0x000fe2000f8e3cff */
[----:B------:R-:W-:Y:S07]  /*2230*/  @P2 BRA `(.L_x_29) ;  /* 0xfffffff800882947 */ /* 0x000fee000383ffff */
.L_x_22:
[----:B01----:R-:W0:Y:S02]  /*2240*/  LDC R0, c[0x0][0x28c] ;  /* 0x0000a300ff007b82 */ /* 0x003e240000000800 */
[----:B0-----:R-:W-:-:S13]  /*2250*/  ISETP.GE.AND P1, PT, R0, 0x1, PT ;  /* 0x000000010000780c */ /* 0x001fda0003f26270 */
[----:B------:R-:W-:Y:S05]  /*2260*/  @!P1 BRA `(.L_x_30) ;  /* 0x0000000000449947 */ /* 0x000fea0003800000 */
[----:B------:R-:W-:Y:S05]  /*2270*/  @!P0 BRA `(.L_x_31) ;  /* 0x0000000000048947 */ /* 0x000fea0003800000 */
[----:B------:R-:W-:Y:S01]  /*2280*/  BPT.TRAP 0x1 ;  /* 0x000000040000795c */ /* 0x000fe20000300000 */
.L_x_31:
[----:B------:R-:W-:-:S13]  /*2290*/  ISETP.NE.AND P0, PT, R22, RZ, PT ;  /* 0x000000ff1600720c */ /* 0x000fda0003f05270 */
[----:B------:R-:W-:-:S05]  /*22a0*/  VOTEU.ANY UP0, P0 ;  /* 0x00000000003f7886 */ /* 0x000fca0000000100 */
[----:B------:R-:W-:-:S06]  /*22b0*/  @UP0 UIADD3 UR4, UR44, UR42, URZ ;  /* 0x0000002a2c040290 */ /* 0x000fcc000fffe03f */
[----:B------:R-:W-:Y:S02]  /*22c0*/  IMAD.U32 R4, RZ, RZ, UR4 ;  /* 0x00000004ff047e24 */ /* 0x000fe4000f8e00ff */
[----:B------:R-:W-:Y:S02]  /*22d0*/  IMAD.U32 R3, RZ, RZ, UR4 ;  /* 0x00000004ff037e24 */ /* 0x000fe4000f8e00ff */
[----:B------:R-:W-:-:S05]  /*22e0*/  @P0 IMAD.WIDE.U32 R4, R4, -0x33333333, RZ ;  /* 0xcccccccd04040825 */ /* 0x000fca00078e00ff */
[----:B------:R-:W-:-:S05]  /*22f0*/  @P0 SHF.R.U32.HI R0, RZ, 0x2, R5 ;  /* 0x00000002ff000819 */ /* 0x000fca0000011605 */
[----:B------:R-:W-:-:S04]  /*2300*/  @P0 IMAD R0, R0, -0x5, R3 ;  /* 0xfffffffb00000824 */ /* 0x000fc800078e0203 */
[----:B------:R-:W-:-:S04]  /*2310*/  @P0 IMAD R0, R0, 0x8, R6 ;  /* 0x0000000800000824 */ /* 0x000fc800078e0206 */
[----:B------:R-:W-:-:S05]  /*2320*/  @P0 VIADD R0, R0, 0x28 ;  /* 0x0000002800000836 */ /* 0x000fca0000000000 */
[----:B------:R-:W-:-:S04]  /*2330*/  @P0 PRMT R0, R19, 0x654, R0 ;  /* 0x0000065413000816 */ /* 0x000fc80000000000 */
[----:B------:R0:W-:Y:S01]  /*2340*/  @P0 SYNCS.ARRIVE.TRANS64.RED.A1T0 RZ, [R0+URZ], RZ ;  /* 0x000000ff00ff09a7 */ /* 0x0001e2000810043f */
[----:B------:R-:W-:-:S13]  /*2350*/  ISETP.GT.U32.AND P0, PT, R18, 0x1, PT ;  /* 0x000000011200780c */ /* 0x000fda0003f04070 */
[----:B0-----:R-:W-:Y:S05]  /*2360*/  @P0 BRA `(.L_x_30) ;  /* 0x0000000000040947 */ /* 0x001fea0003800000 */
[----:B------:R-:W-:Y:S01]  /*2370*/  BPT.TRAP 0x1 ;  /* 0x000000040000795c */ /* 0x000fe20000300000 */
.L_x_30:
[----:B------:R-:W-:Y:S01]  /*2380*/  IMAD.SHL.U32 R100, R100, 0x80, RZ ;  /* 0x0000008064647824 */ /* 0x000fe200078e00ff */
[----:B------:R-:W-:Y:S01]  /*2390*/  UIADD3 UR42, UR43, UR42, URZ ;  /* 0x0000002a2b2a7290 */ /* 0x000fe2000fffe03f */
[----:B------:R-:W-:Y:S01]  /*23a0*/  SHF.R.S32.HI R11, RZ, 0x1f, R101 ;  /* 0x0000001fff0b7819 */ /* 0x000fe20000011465 */
[----:B------:R-:W-:Y:S01]  /*23b0*/  UISETP.GE.U32.AND UP1, UPT, UR43, 0x5, UPT ;  /* 0x000000052b00788c */ /* 0x000fe2000bf26070 */
[----:B------:R-:W-:Y:S01]  /*23c0*/  IMAD.SHL.U32 R6, R103, 0x80, RZ ;  /* 0x0000008067067824 */ /* 0x000fe200078e00ff */
[----:B------:R-:W-:Y:S01]  /*23d0*/  ULDC UR7, c[0x0][0x288] ;  /* 0x0000a20000077ab9 */ /* 0x000fe20000000800 */
[C---:B------:R-:W-:Y:S01]  /*23e0*/  LOP3.LUT R8, R100.reuse, 0x6, R95, 0xf8, !PT ;  /* 0x0000000664087812 */ /* 0x040fe200078ef85f */
[----:B------:R-:W-:Y:S01]  /*23f0*/  UISETP.GT.U32.AND UP0, UPT, UR42, 0x4, UPT ;  /* 0x000000042a00788c */ /* 0x000fe2000bf04070 */
[----:B------:R-:W-:Y:S01]  /*2400*/  ISETP.GE.AND P0, PT, R100, UR7, PT ;  /* 0x0000000764007c0c */ /* 0x000fe2000bf06270 */
[----:B------:R-:W-:Y:S01]  /*2410*/  ULDC.64 UR4, c[0x0][0x5d0] ;  /* 0x0001740000047ab9 */ /* 0x000fe20000000a00 */
[--C-:B------:R-:W-:Y:S01]  /*2420*/  SHF.R.S32.HI R9, RZ, 0x1f, R8.reuse ;  /* 0x0000001fff097819 */ /* 0x100fe20000011408 */
[----:B------:R-:W-:Y:S01]  /*2430*/  ULDC UR10, c[0x0][0x284] ;  /* 0x0000a100000a7ab9 */ /* 0x000fe20000000800 */
[----:B------:R-:W-:Y:S01]  /*2440*/  IMAD R0, R11, UR4, RZ ;  /* 0x000000040b007c24 */ /* 0x000fe2000f8e02ff */
[----:B------:R-:W-:Y:S01]  /*2450*/  UISETP.LT.U32.AND UP0, UPT, UR43, 0x5, UP0 ;  /* 0x000000052b00788c */ /* 0x000fe20008701070 */
[----:B------:R-:W-:Y:S01]  /*2460*/  ISETP.GE.OR P0, PT, R6, UR10, P0 ;  /* 0x0000000a06007c0c */ /* 0x000fe20008706670 */
[----:B------:R-:W-:Y:S01]  /*2470*/  IMAD.WIDE.U32 R4, R101, UR4, R8 ;  /* 0x0000000465047c25 */ /* 0x000fe2000f8e0008 */
[----:B------:R-:W-:Y:S01]  /*2480*/  ULDC.64 UR8, c[0x0][0x5c8] ;  /* 0x0001720000087ab9 */ /* 0x000fe20000000a00 */
[----:B------:R-:W-:-:S02]  /*2490*/  USEL UR6, URZ, 0x1, !UP0 ;  /* 0x000000013f067887 */ /* 0x000fc4000c000000 */
[----:B------:R-:W-:Y:S01]  /*24a0*/  IMAD R3, R101, UR5, R0 ;  /* 0x0000000565037c24 */ /* 0x000fe2000f8e0200 */
[----:B------:R-:W-:Y:S01]  /*24b0*/  @UP1 UIMAD.WIDE.U32 UR4, UR42, -0x33333333, URZ ;  /* 0xcccccccd2a0418a5 */ /* 0x000fe2000f8e003f */
[----:B------:R-:W-:Y:S01]  /*24c0*/  IMAD.WIDE R104, R103, 0x80, R88 ;  /* 0x0000008067687825 */ /* 0x000fe200078e0258 */
[----:B------:R-:W-:Y:S02]  /*24d0*/  ULOP3.LUT UR40, UR40, UR6, URZ, 0x3c, !UPT ;  /* 0x0000000628287292 */ /* 0x000fe4000f8e3c3f */
[----:B------:R-:W-:Y:S01]  /*24e0*/  @UP1 USHF.R.U32.HI UR4, URZ, 0x2, UR5 ;  /* 0x000000023f041899 */ /* 0x000fe20008011605 */
[----:B------:R-:W-:Y:S02]  /*24f0*/  IMAD.IADD R5, R5, 0x1, R3 ;  /* 0x0000000105057824 */ /* 0x000fe400078e0203 */
[----:B------:R-:W-:Y:S01]  /*2500*/  IMAD R3, R105, UR8, RZ ;  /* 0x0000000869037c24 */ /* 0x000fe2000f8e02ff */
[----:B------:R-:W-:Y:S01]  /*2510*/  @UP1 ULOP3.LUT UR40, UR40, 0x1, UR4, 0x78, !UPT ;  /* 0x0000000128281892 */ /* 0x000fe2000f8e7804 */
[----:B------:R-:W-:-:S04]  /*2520*/  IMAD.WIDE.U32 R106, R104, UR8, R4 ;  /* 0x00000008686a7c25 */ /* 0x000fc8000f8e0004 */
[----:B------:R-:W-:Y:S02]  /*2530*/  IMAD R7, R104, UR9, R3 ;  /* 0x0000000968077c24 */ /* 0x000fe4000f8e0203 */
[----:B------:R-:W-:Y:S01]  /*2540*/  IMAD.MOV.U32 R0, RZ, RZ, -0x1 ;  /* 0xffffffffff007424 */ /* 0x000fe200078e00ff */
[----:B------:R-:W-:Y:S06]  /*2550*/  @P0 BRA `(.L_x_32) ;  /* 0x00000040001c0947 */ /* 0x000fec0003800000 */
[----:B-----5:R-:W-:Y:S01]  /*2560*/  FSETP.NEU.AND P0, PT, R90, RZ, PT ;  /* 0x000000ff5a00720b */ /* 0x020fe20003f0d000 */
[----:B------:R-:W-:Y:S01]  /*2570*/  IMAD.IADD R4, R94, 0x1, -R100 ;  /* 0x000000015e047824 */ /* 0x000fe200078e0a64 */
[----:B------:R-:W-:Y:S01]  /*2580*/  BSSY B0, `(.L_x_32) ;  /* 0x0000404000007945 */ /* 0x000fe20003800000 */
[----:B------:R-:W-:Y:S02]  /*2590*/  IMAD.IADD R3, R99, 0x1, -R6 ;  /* 0x0000000163037824 */ /* 0x000fe400078e0a06 */
[----:B------:R-:W-:Y:S01]  /*25a0*/  IMAD.IADD R103, R107, 0x1, R7 ;  /* 0x000000016b677824 */ /* 0x000fe200078e0207 */
[----:B------:R-:W-:-:S04]  /*25b0*/  ISETP.GT.AND P2, PT, R4, RZ, PT ;  /* 0x000000ff0400720c */ /* 0x000fc80003f44270 */
[----:B------:R-:W-:-:S03]  /*25c0*/  ISETP.GT.AND P1, PT, R3, RZ, P2 ;  /* 0x000000ff0300720c */ /* 0x000fc60001724270 */
[----:B------:R-:W-:Y:S10]  /*25d0*/  @!P0 BRA `(.L_x_33) ;  /* 0x0000002c00288947 */ /* 0x000ff40003800000 */
[----:B------:R-:W0:Y:S01]  /*25e0*/  LDC.64 R110, c[0x0][0x5b8] ;  /* 0x00016e00ff6e7b82 */ /* 0x000e220000000a00 */
[----:B------:R-:W-:-:S07]  /*25f0*/  ULDC.64 UR4, c[0x0][0x5c0] ;  /* 0x0001700000047ab9 */ /* 0x000fce0000000a00 */
[----:B------:R-:W1:Y:S08]  /*2600*/  LDC.64 R112, c[0x0][0x5b0] ;  /* 0x00016c00ff707b82 */ /* 0x000e700000000a00 */
[----:B------:R-:W2:Y:S01]  /*2610*/  LDC.64 R114, c[0x0][0x5a8] ;  /* 0x00016a00ff727b82 */ /* 0x000ea20000000a00 */
[-C--:B0-----:R-:W-:Y:S02]  /*2620*/  IMAD R6, R11, R110.reuse, RZ ;  /* 0x0000006e0b067224 */ /* 0x081fe400078e02ff */
[----:B------:R-:W-:-:S04]  /*2630*/  IMAD.WIDE.U32 R108, R101, R110, R8 ;  /* 0x0000006e656c7225 */ /* 0x000fc800078e0008 */
[----:B------:R-:W-:Y:S02]  /*2640*/  IMAD R107, R101, R111, R6 ;  /* 0x0000006f656b7224 */ /* 0x000fe400078e0206 */
[-C--:B-1----:R-:W-:Y:S02]  /*2650*/  IMAD R5, R105, R112.reuse, RZ ;  /* 0x0000007069057224 */ /* 0x082fe400078e02ff */
[----:B------:R-:W-:Y:S02]  /*2660*/  IMAD.IADD R13, R109, 0x1, R107 ;  /* 0x000000016d0d7824 */ /* 0x000fe400078e026b */
[----:B------:R-:W-:Y:S02]  /*2670*/  IMAD.MOV.U32 R12, RZ, RZ, R108 ;  /* 0x000000ffff0c7224 */ /* 0x000fe400078e006c */
[C---:B------:R-:W-:Y:S02]  /*2680*/  IMAD R111, R104.reuse, R113, R5 ;  /* 0x00000071686f7224 */ /* 0x040fe400078e0205 */
[----:B------:R-:W-:-:S04]  /*2690*/  IMAD.WIDE.U32 R6, R104, R112, R12 ;  /* 0x0000007068067225 */ /* 0x000fc800078e000c */
[----:B------:R-:W-:Y:S01]  /*26a0*/  IMAD.IADD R5, R7, 0x1, R111 ;  /* 0x0000000107057824 */ /* 0x000fe200078e026f */
[----:B--2---:R-:W-:-:S04]  /*26b0*/  LEA R14, P0, R6, R114, 0x1 ;  /* 0x00000072060e7211 */ /* 0x004fc800078008ff */
[----:B------:R-:W-:-:S05]  /*26c0*/  LEA.HI.X R15, R6, R115, R5, 0x1, P0 ;  /* 0x00000073060f7211 */ /* 0x000fca00000f0c05 */
[----:B------:R0:W2:Y:S01]  /*26d0*/  @P1 LDG.E.LTC128B.U16 R5, desc[UR36][R14.64] ;  /* 0x000000240e051981 */ /* 0x0000a2000c1e1520 */
[----:B------:R-:W-:Y:S01]  /*26e0*/  LEA R10, P0, R106, UR4, 0x1 ;  /* 0x000000046a0a7c11 */ /* 0x000fe2000f8008ff */
[----:B------:R-:W-:Y:S01]  /*26f0*/  IMAD.WIDE.U32 R6, R104, R112, R8 ;  /* 0x0000007068067225 */ /* 0x000fe200078e0008 */
[----:B------:R-:W-:Y:S03]  /*2700*/  BSSY B1, `(.L_x_34) ;  /* 0x0000012000017945 */ /* 0x000fe60003800000 */
[----:B------:R-:W-:Y:S02]  /*2710*/  IMAD.IADD R7, R111, 0x1, R7 ;  /* 0x000000016f077824 */ /* 0x000fe400078e0207 */
[----:B------:R-:W-:Y:S01]  /*2720*/  IMAD.WIDE.U32 R20, R101, R110, R6 ;  /* 0x0000006e65147225 */ /* 0x000fe200078e0006 */
[----:B0-----:R-:W-:-:S03]  /*2730*/  SHF.L.U64.HI R15, R112, 0x3, R113 ;  /* 0x00000003700f7819 */ /* 0x001fc60000010271 */
[----:B------:R-:W-:Y:S01]  /*2740*/  IMAD.IADD R7, R107, 0x1, R21 ;  /* 0x000000016b077824 */ /* 0x000fe200078e0215 */
[----:B------:R-:W-:Y:S01]  /*2750*/  LEA R6, P4, R20, R114, 0x1 ;  /* 0x0000007214067211 */ /* 0x000fe200078808ff */
[----:B------:R-:W-:-:S03]  /*2760*/  IMAD.SHL.U32 R14, R112, 0x8, RZ ;  /* 0x00000008700e7824 */ /* 0x000fc600078e00ff */
[----:B------:R-:W-:Y:S01]  /*2770*/  LEA.HI.X R7, R20, R115, R7, 0x1, P4 ;  /* 0x0000007314077211 */ /* 0x000fe200020f0c07 */
[----:B--2---:R-:W-:-:S05]  /*2780*/  HADD2.F32 R11, -RZ, R5.H0_H0 ;  /* 0x20000005ff0b7230 */ /* 0x004fca0000004100 */
[----:B------:R-:W-:-:S04]  /*2790*/  FMUL R11, R11, R90 ;  /* 0x0000005a0b0b7220 */ /* 0x000fc80000400000 */
[----:B------:R-:W-:Y:S01]  /*27a0*/  FFMA R24, R24, R23, R11 ;  /* 0x0000001718187223 */ /* 0x000fe2000000000b */
[----:B------:R-:W-:Y:S02]  /*27b0*/  LEA.HI.X R11, R106, UR5, R103, 0x1, P0 ;  /* 0x000000056a0b7c11 */ /* 0x000fe400080f0c67 */
[----:B------:R-:W-:Y:S02]  /*27c0*/  ISETP.GT.AND P0, PT, R4, 0x1, PT ;  /* 0x000000010400780c */ /* 0x000fe40003f04270 */
[----:B------:R-:W-:Y:S02]  /*27d0*/  F2FP.F16.F32.PACK_AB R24, RZ, R24 ;  /* 0x00000018ff18723e */ /* 0x000fe400000000ff */
[----:B------:R-:W-:-:S03]  /*27e0*/  ISETP.GT.AND P3, PT, R3, RZ, P0 ;  /* 0x000000ff0300720c */ /* 0x000fc60000764270 */
[----:B------:R0:W-:Y:S10]  /*27f0*/  @P1 STG.E.U16 desc[UR36][R10.64], R24 ;  /* 0x000000180a001986 */ /* 0x0001f4000c101524 */
[----:B------:R-:W-:Y:S05]  /*2800*/  @!P3 BRA `(.L_x_35) ;  /* 0x000000000004b947 */ /* 0x000fea0003800000 */
[----:B------:R1:W5:Y:S02]  /*2810*/  LDG.E.LTC128B.U16 R5, desc[UR36][R6.64+0x2] ;  /* 0x0000022406057981 */ /* 0x000364000c1e1520 */
.L_x_35:
[----:B------:R-:W-:Y:S05]  /*2820*/  BSYNC B1 ;  /* 0x0000000000017941 */ /* 0x000fea0003800000 */
.L_x_34:
[----:B-----5:R-:W-:Y:S01]  /*2830*/  HADD2.F32 R103, -RZ, R5.H0_H0 ;  /* 0x20000005ff677230 */ /* 0x020fe20000004100 */
[----:B------:R-:W-:Y:S01]  /*2840*/  ISETP.GT.AND P2, PT, R3, 0x8, P2 ;  /* 0x000000080300780c */ /* 0x000fe20001744270 */
[----:B------:R-:W-:Y:S01]  /*2850*/  IMAD.WIDE.U32 R20, R104, R112, R14 ;  /* 0x0000007068147225 */ /* 0x000fe200078e000e */
[----:B0-----:R-:W-:-:S03]  /*2860*/  PRMT R24, R5, 0x7610, R24 ;  /* 0x0000761005187816 */ /* 0x001fc60000000018 */
[----:B------:R-:W-:Y:S01]  /*2870*/  FMUL R12, R103, R90 ;  /* 0x0000005a670c7220 */ /* 0x000fe20000400000 */
[----:B------:R-:W-:Y:S01]  /*2880*/  IMAD.IADD R111, R111, 0x1, R21 ;  /* 0x000000016f6f7824 */ /* 0x000fe200078e0215 */
[----:B------:R-:W-:Y:S02]  /*2890*/  IADD3 R108, P1, R108, R20, RZ ;  /* 0x000000146c6c7210 */ /* 0x000fe40007f3e0ff */
[----:B------:R-:W-:-:S03]  /*28a0*/  FFMA R12, R25, R23, R12 ;  /* 0x00000017190c7223 */ /* 0x000fc6000000000c */
[----:B------:R-:W-:Y:S01]  /*28b0*/  IMAD.X R13, R111, 0x1, R13, P1 ;  /* 0x000000016f0d7824 */ /* 0x000fe200008e060d */
[C---:B------:R-:W-:Y:S02]  /*28c0*/  LEA R14, P1, R108.reuse, R114, 0x1 ;  /* 0x000000726c0e7211 */ /* 0x040fe400078208ff */
[----:B------:R-:W-:Y:S02]  /*28d0*/  F2FP.F16.F32.PACK_AB R12, RZ, R12 ;  /* 0x0000000cff0c723e */ /* 0x000fe400000000ff */
[----:B------:R-:W-:Y:S02]  /*28e0*/  LEA.HI.X R15, R108, R115, R13, 0x1, P1 ;  /* 0x000000736c0f7211 */ /* 0x000fe400008f0c0d */
[----:B------:R-:W-:-:S05]  /*28f0*/  PRMT R21, R12, 0x7610, R21 ;  /* 0x000076100c157816 */ /* 0x000fca0000000015 */
[----:B------:R0:W-:Y:S04]  /*2900*/  @P3 STG.E.U16 desc[UR36][R10.64+0x2], R21 ;  /* 0x000002150a003986 */ /* 0x0001e8000c101524 */
[----:B------:R-:W2:Y:S01]  /*2910*/  @P2 LDG.E.LTC128B.U16 R24, desc[UR36][R14.64] ;  /* 0x000000240e182981 */ /* 0x000ea2000c1e1520 */
[----:B------:R-:W-:Y:S01]  /*2920*/  IADD3 R20, P1, R8, R20, RZ ;  /* 0x0000001408147210 */ /* 0x000fe20007f3e0ff */
[----:B------:R-:W-:Y:S01]  /*2930*/  BSSY B1, `(.L_x_36) ;  /* 0x0000011000017945 */ /* 0x000fe20003800000 */
[----:B------:R-:W-:Y:S02]  /*2940*/  SHF.L.U64.HI R13, R91, 0x1, R92 ;  /* 0x000000015b0d7819 */ /* 0x000fe4000001025c */
[----:B------:R-:W-:Y:S01]  /*2950*/  ISETP.GT.AND P0, PT, R3, 0x8, P0 ;  /* 0x000000080300780c */ /* 0x000fe20000704270 */
[----:B0-----:R-:W-:Y:S01]  /*2960*/  IMAD.X R21, R9, 0x1, R111, P1 ;  /* 0x0000000109157824 */ /* 0x001fe200008e066f */
[----:B------:R-:W-:Y:S01]  /*2970*/  LEA R12, P1, R91, R10, 0x1 ;  /* 0x0000000a5b0c7211 */ /* 0x000fe200078208ff */
[----:B------:R-:W-:-:S04]  /*2980*/  IMAD.WIDE.U32 R20, R101, R110, R20 ;  /* 0x0000006e65147225 */ /* 0x000fc800078e0014 */
[----:B------:R-:W-:Y:S01]  /*2990*/  IMAD.X R13, R13, 0x1, R11, P1 ;  /* 0x000000010d0d7824 */ /* 0x000fe200008e060b */
[----:B------:R-:W-:Y:S01]  /*29a0*/  LEA R8, P3, R20, R114, 0x1 ;  /* 0x0000007214087211 */ /* 0x000fe200078608ff */
[----:B------:R-:W-:-:S05]  /*29b0*/  IMAD.IADD R9, R107, 0x1, R21 ;  /* 0x000000016b097824 */ /* 0x000fca00078e0215 */
[----:B------:R-:W-:Y:S01]  /*29c0*/  LEA.HI.X R9, R20, R115, R9, 0x1, P3 ;  /* 0x0000007314097211 */ /* 0x000fe200018f0c09 */
[----:B--2---:R-:W-:-:S05]  /*29d0*/  HADD2.F32 R5, -RZ, R24.H0_H0 ;  /* 0x20000018ff057230 */ /* 0x004fca0000004100 */
[----:B------:R-:W-:-:S04]  /*29e0*/  FMUL R5, R5, R90 ;  /* 0x0000005a05057220 */ /* 0x000fc80000400000 */
[----:B------:R-:W-:-:S05]  /*29f0*/  FFMA R5, R26, R23, R5 ;  /* 0x000000171a057223 */ /* 0x000fca0000000005 */
[----:B------:R-:W-:-:S05]  /*2a00*/  F2FP.F16.F32.PACK_AB R5, RZ, R5 ;  /* 0x00000005ff05723e */ /* 0x000fca00000000ff */
[----:B------:R0:W-:Y:S01]  /*2a10*/  @P2 STG.E.U16 desc[UR36][R12.64], R5 ;  /* 0x000000050c002986 */ /* 0x0001e2000c101524 */
[----:B------:R-:W-:Y:S05]  /*2a20*/  @!P0 BRA `(.L_x_37) ;  /* 0x0000000000048947 */ /* 0x000fea0003800000 */
[----:B------:R2:W5:Y:S02]  /*2a30*/  LDG.E.LTC128B.U16 R24, desc[UR36][R8.64+0x2] ;  /* 0x0000022408187981 */ /* 0x000564000c1e1520 */
.L_x_37:
[----:B------:R-:W-:Y:S05]  /*2a40*/  BSYNC B1 ;  /* 0x0000000000017941 */ /* 0x000fea0003800000 */
.L_x_36:
[----:B0----5:R-:W-:Y:S01]  /*2a50*/  HADD2.F32 R5, -RZ, R24.H0_H0 ;  /* 0x20000018ff057230 */ /* 0x021fe20000004100 */
[----:B------:R-:W-:Y:S01]  /*2a60*/  ISETP.GT.AND P1, PT, R4, 0x8, PT ;  /* 0x000000080400780c */ /* 0x000fe20003f24270 */
[----:B------:R-:W-:Y:S03]  /*2a70*/  BSSY B1, `(.L_x_38) ;  /* 0x0000008000017945 */ /* 0x000fe60003800000 */
[----:B------:R-:W-:Y:S01]  /*2a80*/  FMUL R14, R5, R90 ;  /* 0x0000005a050e7220 */ /* 0x000fe20000400000 */
[----:B------:R-:W-:-:S03]  /*2a90*/  ISETP.GT.AND P2, PT, R3, RZ, P1 ;  /* 0x000000ff0300720c */ /* 0x000fc60000f44270 */
[----:B------:R-:W-:-:S05]  /*2aa0*/  FFMA R14, R27, R23, R14 ;  /* 0x000000171b0e7223 */ /* 0x000fca000000000e */
[----:B------:R-:W-:-:S05]  /*2ab0*/  F2FP.F16.F32.PACK_AB R14, RZ, R14 ;  /* 0x0000000eff0e723e */ /* 0x000fca00000000ff */
[----:B------:R0:W-:Y:S01]  /*2ac0*/  @P0 STG.E.U16 desc[UR36][R12.64+0x2], R14 ;  /* 0x0000020e0c000986 */ /* 0x0001e2000c101524 */
[----:B------:R-:W-:Y:S05]  /*2ad0*/  @!P2 BRA `(.L_x_39) ;  /* 0x000000000004a947 */ /* 0x000fea0003800000 */
[----:B------:R3:W5:Y:S02]  /*2ae0*/  LDG.E.LTC128B.U16 R24, desc[UR36][R6.64+0x10] ;  /* 0x0000102406187981 */ /* 0x000764000c1e1520 */
.L_x_39:
[----:B------:R-:W-:Y:S05]  /*2af0*/  BSYNC B1 ;  /* 0x0000000000017941 */ /* 0x000fea0003800000 */
.L_x_38:
[----:B-----5:R-:W-:Y:S01]  /*2b00*/  HADD2.F32 R5, -RZ, R24.H0_H0 ;  /* 0x20000018ff057230 */ /* 0x020fe20000004100 */
        /* <DEDUP_REMOVED lines=9> */
.L_x_41:
[----:B------:R-:W-:Y:S05]  /*2ba0*/  BSYNC B1 ;  /* 0x0000000000017941 */ /* 0x000fea0003800000 */
.L_x_40:
[----:B----45:R-:W-:Y:S01]  /*2bb0*/  HADD2.F32 R5, -RZ, R24.H0_H0 ;  /* 0x20000018ff057230 */ /* 0x030fe20000004100 */
[----:B------:R-:W-:Y:S01]  /*2bc0*/  ISETP.GT.AND P1, PT, R3, 0x8, P1 ;  /* 0x000000080300780c */ /* 0x000fe20000f24270 */
[----:B------:R-:W-:Y:S03]  /*2bd0*/  BSSY B1, `(.L_x_42) ;  /* 0x0000007000017945 */ /* 0x000fe60003800000 */
[----:B0-----:R-:W-:-:S04]  /*2be0*/  FMUL R14, R5, R90 ;  /* 0x0000005a050e7220 */ /* 0x001fc80000400000 */
[----:B------:R-:W-:-:S05]  /*2bf0*/  FFMA R14, R29, R23, R14 ;  /* 0x000000171d0e7223 */ /* 0x000fca000000000e */
[----:B------:R-:W-:-:S05]  /*2c00*/  F2FP.F16.F32.PACK_AB R14, RZ, R14 ;  /* 0x0000000eff0e723e */ /* 0x000fca00000000ff */
[----:B------:R0:W-:Y:S01]  /*2c10*/  @P3 STG.E.U16 desc[UR36][R10.64+0x12], R14 ;  /* 0x0000120e0a003986 */ /* 0x0001e2000c101524 */
[----:B------:R-:W-:Y:S05]  /*2c20*/  @!P1 BRA `(.L_x_43) ;  /* 0x0000000000049947 */ /* 0x000fea0003800000 */
[----:B------:R4:W5:Y:S02]  /*2c30*/  LDG.E.LTC128B.U16 R24, desc[UR36][R8.64+0x10] ;  /* 0x0000102408187981 */ /* 0x000964000c1e1520 */
.L_x_43:
[----:B------:R-:W-:Y:S05]  /*2c40*/  BSYNC B1 ;  /* 0x0000000000017941 */ /* 0x000fea0003800000 */
.L_x_42:
[----:B-----5:R-:W-:Y:S01]  /*2c50*/  HADD2.F32 R5, -RZ, R24.H0_H0 ;  /* 0x20000018ff057230 */ /* 0x020fe20000004100 */
[----:B------:R-:W-:Y:S01]  /*2c60*/  ISETP.GT.AND P0, PT, R3, 0x8, P0 ;  /* 0x000000080300780c */ /* 0x000fe20000704270 */
[----:B------:R-:W-:Y:S03]  /*2c70*/  BSSY B1, `(.L_x_44) ;  /* 0x0000007000017945 */ /* 0x000fe60003800000 */
[----:B------:R-:W-:-:S04]  /*2c80*/  FMUL R5, R5, R90 ;  /* 0x0000005a05057220 */ /* 0x000fc80000400000 */
[----:B------:R-:W-:-:S05]  /*2c90*/  FFMA R5, R30, R23, R5 ;  /* 0x000000171e057223 */ /* 0x000fca0000000005 */
[----:B------:R-:W-:-:S05]  /*2ca0*/  F2FP.F16.F32.PACK_AB R5, RZ, R5 ;  /* 0x00000005ff05723e */ /* 0x000fca00000000ff */
[----:B------:R0:W-:Y:S01]  /*2cb0*/  @P1 STG.E.U16 desc[UR36][R12.64+0x10], R5 ;  /* 0x000010050c001986 */ /* 0x0001e2000c101524 */
[----:B------:R-:W-:Y:S05]  /*2cc0*/  @!P0 BRA `(.L_x_45) ;  /* 0x0000000000048947 */ /* 0x000fea0003800000 */
[----:B------:R0:W5:Y:S02]  /*2cd0*/  LDG.E.LTC128B.U16 R24, desc[UR36][R8.64+0x12] ;  /* 0x0000122408187981 */ /* 0x000164000c1e1520 */
.L_x_45:
[----:B------:R-:W-:Y:S05]  /*2ce0*/  BSYNC B1 ;  /* 0x0000000000017941 */ /* 0x000fea0003800000 */
.L_x_44:
        /* <DEDUP_REMOVED lines=10> */
.L_x_47:
[----:B------:R-:W-:Y:S05]  /*2d90*/  BSYNC B1 ;  /* 0x0000000000017941 */ /* 0x000fea0003800000 */
.L_x_46:
        /* <DEDUP_REMOVED lines=10> */
.L_x_49:
[----:B------:R-:W-:Y:S05]  /*2e40*/  BSYNC B1 ;  /* 0x0000000000017941 */ /* 0x000fea0003800000 */
.L_x_48:
[----:B0----5:R-:W-:Y:S01]  /*2e50*/  HADD2.F32 R5, -RZ, R24.H0_H0 ;  /* 0x20000018ff057230 */ /* 0x021fe20000004100 */
        /* <DEDUP_REMOVED lines=8> */
.L_x_51:
[----:B------:R-:W-:Y:S05]  /*2ee0*/  BSYNC B1 ;  /* 0x0000000000017941 */ /* 0x000fea0003800000 */
.L_x_50:
        /* <DEDUP_REMOVED lines=9> */
.L_x_53:
[----:B------:R-:W-:Y:S05]  /*2f80*/  BSYNC B1 ;  /* 0x0000000000017941 */ /* 0x000fea0003800000 */
.L_x_52:
        /* <DEDUP_REMOVED lines=10> */
.L_x_55:
[----:B------:R-:W-:Y:S05]  /*3030*/  BSYNC B1 ;  /* 0x0000000000017941 */ /* 0x000fea0003800000 */
.L_x_54:
        /* <DEDUP_REMOVED lines=10> */
.L_x_57:
[----:B------:R-:W-:Y:S05]  /*30e0*/  BSYNC B1 ;  /* 0x0000000000017941 */ /* 0x000fea0003800000 */
.L_x_56:
        /* <DEDUP_REMOVED lines=9> */
.L_x_59:
[----:B------:R-:W-:Y:S05]  /*3180*/  BSYNC B1 ;  /* 0x0000000000017941 */ /* 0x000fea0003800000 */
.L_x_58:
        /* <DEDUP_REMOVED lines=9> */
.L_x_61:
[----:B------:R-:W-:Y:S05]  /*3220*/  BSYNC B1 ;  /* 0x0000000000017941 */ /* 0x000fea0003800000 */
.L_x_60:
        /* <DEDUP_REMOVED lines=10> */
.L_x_63:
[----:B------:R-:W-:Y:S05]  /*32d0*/  BSYNC B1 ;  /* 0x0000000000017941 */ /* 0x000fea0003800000 */
.L_x_62:
        /* <DEDUP_REMOVED lines=10> */
.L_x_65:
[----:B------:R-:W-:Y:S05]  /*3380*/  BSYNC B1 ;  /* 0x0000000000017941 */ /* 0x000fea0003800000 */
.L_x_64:
        /* <DEDUP_REMOVED lines=9> */
.L_x_67:
[----:B------:R-:W-:Y:S05]  /*3420*/  BSYNC B1 ;  /* 0x0000000000017941 */ /* 0x000fea0003800000 */
.L_x_66:
        /* <DEDUP_REMOVED lines=9> */
.L_x_69:
[----:B------:R-:W-:Y:S05]  /*34c0*/  BSYNC B1 ;  /* 0x0000000000017941 */ /* 0x000fea0003800000 */
.L_x_68:
        /* <DEDUP_REMOVED lines=10> */
.L_x_71:
[----:B------:R-:W-:Y:S05]  /*3570*/  BSYNC B1 ;  /* 0x0000000000017941 */ /* 0x000fea0003800000 */
.L_x_70:
        /* <DEDUP_REMOVED lines=10> */
.L_x_73:
[----:B------:R-:W-:Y:S05]  /*3620*/  BSYNC B1 ;  /* 0x0000000000017941 */ /* 0x000fea0003800000 */
.L_x_72:
        /* <DEDUP_REMOVED lines=9> */
.L_x_75:
[----:B------:R-:W-:Y:S05]  /*36c0*/  BSYNC B1 ;  /* 0x0000000000017941 */ /* 0x000fea0003800000 */
.L_x_74:
        /* <DEDUP_REMOVED lines=9> */
.L_x_77:
[----:B------:R-:W-:Y:S05]  /*3760*/  BSYNC B1 ;  /* 0x0000000000017941 */ /* 0x000fea0003800000 */
.L_x_76:
        /* <DEDUP_REMOVED lines=10> */
.L_x_79:
[----:B------:R-:W-:Y:S05]  /*3810*/  BSYNC B1 ;  /* 0x0000000000017941 */ /* 0x000fea0003800000 */
.L_x_78:
        /* <DEDUP_REMOVED lines=10> */
.L_x_81:
[----:B------:R-:W-:Y:S05]  /*38c0*/  BSYNC B1 ;  /* 0x0000000000017941 */ /* 0x000fea0003800000 */
.L_x_80:
        /* <DEDUP_REMOVED lines=9> */
.L_x_83:
[----:B------:R-:W-:Y:S05]  /*3960*/  BSYNC B1 ;  /* 0x0000000000017941 */ /* 0x000fea0003800000 */
.L_x_82:
        /* <DEDUP_REMOVED lines=9> */
.L_x_85:
[----:B------:R-:W-:Y:S05]  /*3a00*/  BSYNC B1 ;  /* 0x0000000000017941 */ /* 0x000fea0003800000 */
.L_x_84:
        /* <DEDUP_REMOVED lines=10> */
.L_x_87:
[----:B------:R-:W-:Y:S05]  /*3ab0*/  BSYNC B1 ;  /* 0x0000000000017941 */ /* 0x000fea0003800000 */
.L_x_86:
        /* <DEDUP_REMOVED lines=10> */
.L_x_89:
[----:B------:R-:W-:Y:S05]  /*3b60*/  BSYNC B1 ;  /* 0x0000000000017941 */ /* 0x000fea0003800000 */
.L_x_88:
        /* <DEDUP_REMOVED lines=9> */
.L_x_91:
[----:B------:R-:W-:Y:S05]  /*3c00*/  BSYNC B1 ;  /* 0x0000000000017941 */ /* 0x000fea0003800000 */
.L_x_90:
        /* <DEDUP_REMOVED lines=9> */
.L_x_93:
[----:B------:R-:W-:Y:S05]  /*3ca0*/  BSYNC B1 ;  /* 0x0000000000017941 */ /* 0x000fea0003800000 */
.L_x_92:
        /* <DEDUP_REMOVED lines=10> */
.L_x_95:
[----:B------:R-:W-:Y:S05]  /*3d50*/  BSYNC B1 ;  /* 0x0000000000017941 */ /* 0x000fea0003800000 */
.L_x_94:
        /* <DEDUP_REMOVED lines=10> */
.L_x_97:
[----:B------:R-:W-:Y:S05]  /*3e00*/  BSYNC B1 ;  /* 0x0000000000017941 */ /* 0x000fea0003800000 */
.L_x_96:
        /* <DEDUP_REMOVED lines=9> */
.L_x_99:
[----:B------:R-:W-:Y:S05]  /*3ea0*/  BSYNC B1 ;  /* 0x0000000000017941 */ /* 0x000fea0003800000 */
.L_x_98:
        /* <DEDUP_REMOVED lines=9> */
.L_x_101:
[----:B------:R-:W-:Y:S05]  /*3f40*/  BSYNC B1 ;  /* 0x0000000000017941 */ /* 0x000fea0003800000 */
.L_x_100:
        /* <DEDUP_REMOVED lines=10> */
.L_x_103:
[----:B------:R-:W-:Y:S05]  /*3ff0*/  BSYNC B1 ;  /* 0x0000000000017941 */ /* 0x000fea0003800000 */
.L_x_102:
        /* <DEDUP_REMOVED lines=10> */
.L_x_105:
[----:B------:R-:W-:Y:S05]  /*40a0*/  BSYNC B1 ;  /* 0x0000000000017941 */ /* 0x000fea0003800000 */
.L_x_104:
        /* <DEDUP_REMOVED lines=9> */
.L_x_107:
[----:B------:R-:W-:Y:S05]  /*4140*/  BSYNC B1 ;  /* 0x0000000000017941 */ /* 0x000fea0003800000 */
.L_x_106:
        /* <DEDUP_REMOVED lines=9> */
.L_x_109:
[----:B------:R-:W-:Y:S05]  /*41e0*/  BSYNC B1 ;  /* 0x0000000000017941 */ /* 0x000fea0003800000 */
.L_x_108:
        /* <DEDUP_REMOVED lines=10> */
.L_x_111:
[----:B------:R-:W-:Y:S05]  /*4290*/  BSYNC B1 ;  /* 0x0000000000017941 */ /* 0x000fea0003800000 */
.L_x_110:
        /* <DEDUP_REMOVED lines=10> */
.L_x_113:
[----:B------:R-:W-:Y:S05]  /*4340*/  BSYNC B1 ;  /* 0x0000000000017941 */ /* 0x000fea0003800000 */
.L_x_112:
        /* <DEDUP_REMOVED lines=9> */
.L_x_115:
[----:B------:R-:W-:Y:S05]  /*43e0*/  BSYNC B1 ;  /* 0x0000000000017941 */ /* 0x000fea0003800000 */
.L_x_114:
        /* <DEDUP_REMOVED lines=9> */
.L_x_117:
[----:B------:R-:W-:Y:S05]  /*4480*/  BSYNC B1 ;  /* 0x0000000000017941 */ /* 0x000fea0003800000 */
.L_x_116:
        /* <DEDUP_REMOVED lines=10> */
.L_x_119:
[----:B------:R-:W-:Y:S05]  /*4530*/  BSYNC B1 ;  /* 0x0000000000017941 */ /* 0x000fea0003800000 */
.L_x_118:
        /* <DEDUP_REMOVED lines=10> */
.L_x_121:
[----:B------:R-:W-:Y:S05]  /*45e0*/  BSYNC B1 ;  /* 0x0000000000017941 */ /* 0x000fea0003800000 */
.L_x_120:
        /* <DEDUP_REMOVED lines=9> */
.L_x_123:
[----:B------:R-:W-:Y:S05]  /*4680*/  BSYNC B1 ;  /* 0x0000000000017941 */ /* 0x000fea0003800000 */
.L_x_122:
        /* <DEDUP_REMOVED lines=9> */
.L_x_125:
[----:B------:R-:W-:Y:S05]  /*4720*/  BSYNC B1 ;  /* 0x0000000000017941 */ /* 0x000fea0003800000 */
.L_x_124:
        /* <DEDUP_REMOVED lines=10> */
.L_x_127:
[----:B------:R-:W-:Y:S05]  /*47d0*/  BSYNC B1 ;  /* 0x0000000000017941 */ /* 0x000fea0003800000 */
.L_x_126:
        /* <DEDUP_REMOVED lines=10> */
.L_x_129:
[----:B------:R-:W-:Y:S05]  /*4880*/  BSYNC B1 ;  /* 0x0000000000017941 */ /* 0x000fea0003800000 */
.L_x_128:
        /* <DEDUP_REMOVED lines=9> */
.L_x_131:
[----:B------:R-:W-:Y:S05]  /*4920*/  BSYNC B1 ;  /* 0x0000000000017941 */ /* 0x000fea0003800000 */
.L_x_130:
        /* <DEDUP_REMOVED lines=9> */
.L_x_133:
[----:B------:R-:W-:Y:S05]  /*49c0*/  BSYNC B1 ;  /* 0x0000000000017941 */ /* 0x000fea0003800000 */
.L_x_132:
        /* <DEDUP_REMOVED lines=10> */
.L_x_135:
[----:B------:R-:W-:Y:S05]  /*4a70*/  BSYNC B1 ;  /* 0x0000000000017941 */ /* 0x000fea0003800000 */
.L_x_134:
        /* <DEDUP_REMOVED lines=10> */
.L_x_137:
[----:B------:R-:W-:Y:S05]  /*4b20*/  BSYNC B1 ;  /* 0x0000000000017941 */ /* 0x000fea0003800000 */
.L_x_136:
        /* <DEDUP_REMOVED lines=9> */
.L_x_139:
[----:B------:R-:W-:Y:S05]  /*4bc0*/  BSYNC B1 ;  /* 0x0000000000017941 */ /* 0x000fea0003800000 */
.L_x_138:
        /* <DEDUP_REMOVED lines=9> */
.L_x_141:
[----:B------:R-:W-:Y:S05]  /*4c60*/  BSYNC B1 ;  /* 0x0000000000017941 */ /* 0x000fea0003800000 */
.L_x_140:
        /* <DEDUP_REMOVED lines=10> */
.L_x_143:
[----:B------:R-:W-:Y:S05]  /*4d10*/  BSYNC B1 ;  /* 0x0000000000017941 */ /* 0x000fea0003800000 */
.L_x_142:
        /* <DEDUP_REMOVED lines=10> */
.L_x_145:
[----:B------:R-:W-:Y:S05]  /*4dc0*/  BSYNC B1 ;  /* 0x0000000000017941 */ /* 0x000fea0003800000 */
.L_x_144:
        /* <DEDUP_REMOVED lines=9> */
.L_x_147:
[----:B------:R-:W-:Y:S05]  /*4e60*/  BSYNC B1 ;  /* 0x0000000000017941 */ /* 0x000fea0003800000 */
.L_x_146:
        /* <DEDUP_REMOVED lines=9> */
.L_x_149:
[----:B------:R-:W-:Y:S05]  /*4f00*/  BSYNC B1 ;  /* 0x0000000000017941 */ /* 0x000fea0003800000 */
.L_x_148:
        /* <DEDUP_REMOVED lines=10> */
.L_x_151:
[----:B------:R-:W-:Y:S05]  /*4fb0*/  BSYNC B1 ;  /* 0x0000000000017941 */ /* 0x000fea0003800000 */
.L_x_150:
[----:B-----5:R-:W-:Y:S01]  /*4fc0*/  HADD2.F32 R5, -RZ, R24.H0_H0 ;  /* 0x20000018ff057230 */ /* 0x020fe20000004100 */
[----:B------:R-:W-:Y:S01]  /*4fd0*/  ISETP.GT.AND P0, PT, R4, 0x79, PT ;  /* 0x000000790400780c */ /* 0x000fe20003f04270 */
[----:B------:R-:W-:Y:S01]  /*4fe0*/  @P2 IMAD.MOV.U32 R4, RZ, RZ, R10 ;  /* 0x000000ffff042224 */ /* 0x000fe200078e000a */
[----:B------:R-:W-:Y:S02]  /*4ff0*/  BSSY B1, `(.L_x_152) ;  /* 0x000000a000017945 */ /* 0x000fe40003800000 */
[----:B------:R-:W-:Y:S01]  /*5000*/  FMUL R5, R5, R90 ;  /* 0x0000005a05057220 */ /* 0x000fe20000400000 */
[----:B------:R-:W-:-:S03]  /*5010*/  ISETP.GT.AND P3, PT, R3, RZ, P0 ;  /* 0x000000ff0300720c */ /* 0x000fc60000764270 */
[----:B------:R-:W-:-:S05]  /*5020*/  FFMA R5, R84, R23, R5 ;  /* 0x0000001754057223 */ /* 0x000fca0000000005 */
[----:B------:R-:W-:-:S04]  /*5030*/  F2FP.F16.F32.PACK_AB R5, RZ, R5 ;  /* 0x00000005ff05723e */ /* 0x000fc800000000ff */
[----:B0-----:R-:W-:Y:S01]  /*5040*/  PRMT R14, R5, 0x7610, R14 ;  /* 0x00007610050e7816 */ /* 0x001fe2000000000e */
[----:B------:R-:W-:-:S05]  /*5050*/  @P2 IMAD.MOV.U32 R5, RZ, RZ, R11 ;  /* 0x000000ffff052224 */ /* 0x000fca00078e000b */
[----:B------:R0:W-:Y:S01]  /*5060*/  @P2 STG.E.U16 desc[UR36][R4.64+0xf0], R14 ;  /* 0x0000f00e04002986 */ /* 0x0001e2000c101524 */
[----:B------:R-:W-:Y:S05]  /*5070*/  @!P3 BRA `(.L_x_153) ;  /* 0x000000000004b947 */ /* 0x000fea0003800000 */
[----:B------:R0:W5:Y:S02]  /*5080*/  LDG.E.LTC128B.U16 R24, desc[UR36][R6.64+0xf2] ;  /* 0x0000f22406187981 */ /* 0x000164000c1e1520 */
.L_x_153:
[----:B------:R-:W-:Y:S05]  /*5090*/  BSYNC B1 ;  /* 0x0000000000017941 */ /* 0x000fea0003800000 */
.L_x_152:
        /* <DEDUP_REMOVED lines=9> */
.L_x_155:
[----:B------:R-:W-:Y:S05]  /*5130*/  BSYNC B1 ;  /* 0x0000000000017941 */ /* 0x000fea0003800000 */
.L_x_154:
[----:B-----5:R-:W-:Y:S01]  /*5140*/  HADD2.F32 R5, -RZ, R24.H0_H0 ;  /* 0x20000018ff057230 */ /* 0x020fe20000004100 */
[----:B------:R-:W-:Y:S01]  /*5150*/  ISETP.GT.AND P0, PT, R3, 0x8, P0 ;  /* 0x000000080300780c */ /* 0x000fe20000704270 */
[----:B0-----:R-:W-:Y:S01]  /*5160*/  @P1 IMAD.MOV.U32 R4, RZ, RZ, R12 ;  /* 0x000000ffff041224 */ /* 0x001fe200078e000c */
[----:B------:R-:W-:Y:S02]  /*5170*/  BSSY B1, `(.L_x_156) ;  /* 0x0000009000017945 */ /* 0x000fe40003800000 */
[----:B------:R-:W-:-:S04]  /*5180*/  FMUL R5, R5, R90 ;  /* 0x0000005a05057220 */ /* 0x000fc80000400000 */
[----:B------:R-:W-:-:S05]  /*5190*/  FFMA R5, R86, R23, R5 ;  /* 0x0000001756057223 */ /* 0x000fca0000000005 */
[----:B------:R-:W-:-:S04]  /*51a0*/  F2FP.F16.F32.PACK_AB R5, RZ, R5 ;  /* 0x00000005ff05723e */ /* 0x000fc800000000ff */
[----:B-1-3--:R-:W-:Y:S01]  /*51b0*/  PRMT R6, R5, 0x7610, R6 ;  /* 0x0000761005067816 */ /* 0x00afe20000000006 */
[----:B------:R-:W-:-:S05]  /*51c0*/  @P1 IMAD.MOV.U32 R5, RZ, RZ, R13 ;  /* 0x000000ffff051224 */ /* 0x000fca00078e000d */
[----:B------:R0:W-:Y:S01]  /*51d0*/  @P1 STG.E.U16 desc[UR36][R4.64+0xf0], R6 ;  /* 0x0000f00604001986 */ /* 0x0001e2000c101524 */
[----:B------:R-:W-:Y:S05]  /*51e0*/  @!P0 BRA `(.L_x_157) ;  /* 0x0000000000048947 */ /* 0x000fea0003800000 */
[----:B------:R1:W5:Y:S02]  /*51f0*/  LDG.E.LTC128B.U16 R24, desc[UR36][R8.64+0xf2] ;  /* 0x0000f22408187981 */ /* 0x000364000c1e1520 */
.L_x_157:
[----:B------:R-:W-:Y:S05]  /*5200*/  BSYNC B1 ;  /* 0x0000000000017941 */ /* 0x000fea0003800000 */
.L_x_156:
[----:B------:R-:W-:Y:S05]  /*5210*/  @!P0 BRA `(.L_x_158) ;  /* 0x0000001000e88947 */ /* 0x000fea0003800000 */
[----:B-----5:R-:W-:-:S05]  /*5220*/  HADD2.F32 R3, -RZ, R24.H0_H0 ;  /* 0x20000018ff037230 */ /* 0x020fca0000004100 */
[----:B0-----:R-:W-:-:S04]  /*5230*/  FMUL R4, R3, R90 ;  /* 0x0000005a03047220 */ /* 0x001fc80000400000 */
[----:B------:R-:W-:-:S05]  /*5240*/  FFMA R4, R87, R23, R4 ;  /* 0x0000001757047223 */ /* 0x000fca0000000004 */
[----:B------:R-:W-:-:S05]  /*5250*/  F2FP.F16.F32.PACK_AB R4, RZ, R4 ;  /* 0x00000004ff04723e */ /* 0x000fca00000000ff */
[----:B------:R3:W-:Y:S01]  /*5260*/  STG.E.U16 desc[UR36][R12.64+0xf2], R4 ;  /* 0x0000f2040c007986 */ /* 0x0007e2000c101524 */
[----:B------:R-:W-:Y:S05]  /*5270*/  BRA `(.L_x_158) ;  /* 0x0000001000d07947 */ /* 0x000fea0003800000 */
.L_x_33:
[----:B------:R-:W-:Y:S01]  /*5280*/  ISETP.GT.AND P3, PT, R4, 0x1, PT ;  /* 0x000000010400780c */ /* 0x000fe20003f64270 */
[----:B------:R-:W-:Y:S01]  /*5290*/  ULDC.64 UR4, c[0x0][0x5c0] ;  /* 0x0001700000047ab9 */ /* 0x000fe20000000a00 */
[-C--:B------:R-:W-:Y:S01]  /*52a0*/  FMUL R24, R24, R23.reuse ;  /* 0x0000001718187220 */ /* 0x080fe20000400000 */
[----:B------:R-:W-:Y:S01]  /*52b0*/  LEA R6, P4, R106, UR4, 0x1 ;  /* 0x000000046a067c11 */ /* 0x000fe2000f8808ff */
[-C--:B------:R-:W-:Y:S01]  /*52c0*/  FMUL R25, R25, R23.reuse ;  /* 0x0000001719197220 */ /* 0x080fe20000400000 */
[----:B------:R-:W-:Y:S01]  /*52d0*/  ISETP.GT.AND P0, PT, R3, RZ, P3 ;  /* 0x000000ff0300720c */ /* 0x000fe20001f04270 */
[-C--:B------:R-:W-:Y:S01]  /*52e0*/  FMUL R26, R26, R23.reuse ;  /* 0x000000171a1a7220 */ /* 0x080fe20000400000 */
[----:B------:R-:W-:Y:S01]  /*52f0*/  F2FP.F16.F32.PACK_AB R24, RZ, R24 ;  /* 0x00000018ff18723e */ /* 0x000fe200000000ff */
[-C--:B------:R-:W-:Y:S01]  /*5300*/  FMUL R27, R27, R23.reuse ;  /* 0x000000171b1b7220 */ /* 0x080fe20000400000 */
[----:B------:R-:W-:Y:S01]  /*5310*/  LEA.HI.X R7, R106, UR5, R103, 0x1, P4 ;  /* 0x000000056a077c11 */ /* 0x000fe2000a0f0c67 */
[----:B------:R-:W-:Y:S01]  /*5320*/  FMUL R28, R28, R23 ;  /* 0x000000171c1c7220 */ /* 0x000fe20000400000 */
[----:B------:R-:W-:Y:S01]  /*5330*/  F2FP.F16.F32.PACK_AB R25, RZ, R25 ;  /* 0x00000019ff19723e */ /* 0x000fe200000000ff */
[-C--:B------:R-:W-:Y:S01]  /*5340*/  FMUL R29, R29, R23.reuse ;  /* 0x000000171d1d7220 */ /* 0x080fe20000400000 */
[----:B------:R-:W-:Y:S01]  /*5350*/  ISETP.GT.AND P2, PT, R3, 0x8, P2 ;  /* 0x000000080300780c */ /* 0x000fe20001744270 */
[----:B------:R-:W-:Y:S01]  /*5360*/  @P1 STG.E.U16 desc[UR36][R6.64], R24 ;  /* 0x0000001806001986 */ /* 0x000fe2000c101524 */
[----:B------:R-:W-:Y:S01]  /*5370*/  ISETP.GT.AND P1, PT, R4, 0x8, PT ;  /* 0x000000080400780c */ /* 0x000fe20003f24270 */
[-C--:B------:R-:W-:Y:S01]  /*5380*/  FMUL R30, R30, R23.reuse ;  /* 0x000000171e1e7220 */ /* 0x080fe20000400000 */
[C---:B------:R-:W-:Y:S01]  /*5390*/  SHF.L.U64.HI R5, R91.reuse, 0x1, R92 ;  /* 0x000000015b057819 */ /* 0x040fe2000001025c */
[----:B------:R-:W-:Y:S01]  /*53a0*/  @P0 STG.E.U16 desc[UR36][R6.64+0x2], R25 ;  /* 0x0000021906000986 */ /* 0x000fe2000c101524 */
[----:B------:R-:W-:Y:S01]  /*53b0*/  LEA R8, P5, R91, R6, 0x1 ;  /* 0x000000065b087211 */ /* 0x000fe200078a08ff */
[-C--:B------:R-:W-:Y:S01]  /*53c0*/  FMUL R31, R31, R23.reuse ;  /* 0x000000171f1f7220 */ /* 0x080fe20000400000 */
[----:B------:R-:W-:Y:S01]  /*53d0*/  ISETP.GT.AND P3, PT, R3, 0x8, P3 ;  /* 0x000000080300780c */ /* 0x000fe20001f64270 */
[-C--:B------:R-:W-:Y:S01]  /*53e0*/  FMUL R32, R32, R23.reuse ;  /* 0x0000001720207220 */ /* 0x080fe20000400000 */
[----:B------:R-:W-:Y:S01]  /*53f0*/  ISETP.GT.AND P0, PT, R4, 0x9, PT ;  /* 0x000000090400780c */ /* 0x000fe20003f04270 */
[----:B------:R-:W-:Y:S01]  /*5400*/  IMAD.X R9, R5, 0x1, R7, P5 ;  /* 0x0000000105097824 */ /* 0x000fe200028e0607 */
[----:B------:R-:W-:Y:S01]  /*5410*/  ISETP.GT.AND P4, PT, R3, RZ, P1 ;  /* 0x000000ff0300720c */ /* 0x000fe20000f84270 */
[-C--:B------:R-:W-:Y:S01]  /*5420*/  FMUL R33, R33, R23.reuse ;  /* 0x0000001721217220 */ /* 0x080fe20000400000 */
[----:B------:R-:W-:Y:S01]  /*5430*/  F2FP.F16.F32.PACK_AB R26, RZ, R26 ;  /* 0x0000001aff1a723e */ /* 0x000fe200000000ff */
[-C--:B------:R-:W-:Y:S01]  /*5440*/  FMUL R34, R34, R23.reuse ;  /* 0x0000001722227220 */ /* 0x080fe20000400000 */
[----:B------:R-:W-:Y:S01]  /*5450*/  ISETP.GT.AND P5, PT, R3, RZ, P0 ;  /* 0x000000ff0300720c */ /* 0x000fe200007a4270 */
[----:B------:R-:W-:Y:S01]  /*5460*/  FMUL R35, R35, R23 ;  /* 0x0000001723237220 */ /* 0x000fe20000400000 */
[----:B------:R-:W-:Y:S01]  /*5470*/  F2FP.F16.F32.PACK_AB R27, RZ, R27 ;  /* 0x0000001bff1b723e */ /* 0x000fe200000000ff */
[----:B------:R-:W-:Y:S01]  /*5480*/  @P2 STG.E.U16 desc[UR36][R8.64], R26 ;  /* 0x0000001a08002986 */ /* 0x000fe2000c101524 */
[----:B------:R-:W-:Y:S01]  /*5490*/  F2FP.F16.F32.PACK_AB R28, RZ, R28 ;  /* 0x0000001cff1c723e */ /* 0x000fe200000000ff */
[-C--:B------:R-:W-:Y:S01]  /*54a0*/  FMUL R36, R36, R23.reuse ;  /* 0x0000001724247220 */ /* 0x080fe20000400000 */
[----:B------:R-:W-:Y:S01]  /*54b0*/  ISETP.GT.AND P2, PT, R3, 0x8, P1 ;  /* 0x000000080300780c */ /* 0x000fe20000f44270 */
[----:B------:R-:W-:Y:S01]  /*54c0*/  @P3 STG.E.U16 desc[UR36][R8.64+0x2], R27 ;  /* 0x0000021b08003986 */ /* 0x000fe2000c101524 */
[----:B------:R-:W-:Y:S01]  /*54d0*/  ISETP.GT.AND P1, PT, R4, 0x10, PT ;  /* 0x000000100400780c */ /* 0x000fe20003f24270 */
[----:B------:R-:W-:Y:S01]  /*54e0*/  FMUL R37, R37, R23 ;  /* 0x0000001725257220 */ /* 0x000fe20000400000 */
[----:B------:R-:W-:Y:S01]  /*54f0*/  F2FP.F16.F32.PACK_AB R29, RZ, R29 ;  /* 0x0000001dff1d723e */ /* 0x000fe200000000ff */
[----:B------:R-:W-:Y:S01]  /*5500*/  @P4 STG.E.U16 desc[UR36][R6.64+0x10], R28 ;  /* 0x0000101c06004986 */ /* 0x000fe2000c101524 */
[C---:B------:R-:W-:Y:S01]  /*5510*/  ISETP.GT.AND P3, PT, R3.reuse, 0x8, P0 ;  /* 0x000000080300780c */ /* 0x040fe20000764270 */
[-C--:B------:R-:W-:Y:S01]  /*5520*/  FMUL R38, R38, R23.reuse ;  /* 0x0000001726267220 */ /* 0x080fe20000400000 */
[----:B------:R-:W-:Y:S01]  /*5530*/  ISETP.GT.AND P0, PT, R4, 0x11, PT ;  /* 0x000000110400780c */ /* 0x000fe20003f04270 */
[----:B------:R-:W-:Y:S01]  /*5540*/  @P5 STG.E.U16 desc[UR36][R6.64+0x12], R29 ;  /* 0x0000121d06005986 */ /* 0x000fe2000c101524 */
        /* <DEDUP_REMOVED lines=161> */
[----:B------:R-:W-:Y:S01]  /*5f60*/  FMUL R87, R87, R23 ;  /* 0x0000001757577220 */ /* 0x000fe20000400000 */
[----:B------:R-:W-:-:S02]  /*5f70*/  F2FP.F16.F32.PACK_AB R62, RZ, R62 ;  /* 0x0000003eff3e723e */ /* 0x000fc400000000ff */
[C---:B------:R-:W-:Y:S02]  /*5f80*/  ISETP.GT.AND P5, PT, R3.reuse, RZ, P0 ;  /* 0x000000ff0300720c */ /* 0x040fe400007a4270 */
[----:B------:R-:W-:Y:S01]  /*5f90*/  F2FP.F16.F32.PACK_AB R63, RZ, R63 ;  /* 0x0000003fff3f723e */ /* 0x000fe200000000ff */
[----:B------:R-:W-:Y:S01]  /*5fa0*/  @P2 STG.E.U16 desc[UR36][R8.64+0x90], R62 ;  /* 0x0000903e08002986 */ /* 0x000fe2000c101524 */
[----:B------:R-:W-:Y:S02]  /*5fb0*/  F2FP.F16.F32.PACK_AB R64, RZ, R64 ;  /* 0x00000040ff40723e */ /* 0x000fe400000000ff */
[C---:B------:R-:W-:Y:S01]  /*5fc0*/  ISETP.GT.AND P2, PT, R3.reuse, 0x8, P1 ;  /* 0x000000080300780c */ /* 0x040fe20000f44270 */
[----:B------:R-:W-:Y:S01]  /*5fd0*/  @P3 STG.E.U16 desc[UR36][R8.64+0x92], R63 ;  /* 0x0000923f08003986 */ /* 0x000fe2000c101524 */
[----:B------:R-:W-:Y:S02]  /*5fe0*/  ISETP.GT.AND P1, PT, R4, 0x58, PT ;  /* 0x000000580400780c */ /* 0x000fe40003f24270 */
[----:B------:R-:W-:Y:S01]  /*5ff0*/  F2FP.F16.F32.PACK_AB R65, RZ, R65 ;  /* 0x00000041ff41723e */ /* 0x000fe200000000ff */
[----:B------:R-:W-:Y:S01]  /*6000*/  @P4 STG.E.U16 desc[UR36][R6.64+0xa0], R64 ;  /* 0x0000a04006004986 */ /* 0x000fe2000c101524 */
[----:B------:R-:W-:-:S02]  /*6010*/  ISETP.GT.AND P3, PT, R3, 0x8, P0 ;  /* 0x000000080300780c */ /* 0x000fc40000764270 */
[----:B------:R-:W-:Y:S01]  /*6020*/  ISETP.GT.AND P0, PT, R4, 0x59, PT ;  /* 0x000000590400780c */ /* 0x000fe20003f04270 */
[----:B------:R-:W-:Y:S01]  /*6030*/  @P5 STG.E.U16 desc[UR36][R6.64+0xa2], R65 ;  /* 0x0000a24106005986 */ /* 0x000fe2000c101524 */
[C---:B------:R-:W-:Y:S02]  /*6040*/  ISETP.GT.AND P4, PT, R3.reuse, RZ, P1 ;  /* 0x000000ff0300720c */ /* 0x040fe40000f84270 */
[----:B------:R-:W-:Y:S02]  /*6050*/  F2FP.F16.F32.PACK_AB R66, RZ, R66 ;  /* 0x00000042ff42723e */ /* 0x000fe400000000ff */
[----:B------:R-:W-:Y:S02]  /*6060*/  ISETP.GT.AND P5, PT, R3, RZ, P0 ;  /* 0x000000ff0300720c */ /* 0x000fe400007a4270 */
[----:B------:R-:W-:Y:S01]  /*6070*/  F2FP.F16.F32.PACK_AB R67, RZ, R67 ;  /* 0x00000043ff43723e */ /* 0x000fe200000000ff */
[----:B------:R-:W-:Y:S01]  /*6080*/  @P2 STG.E.U16 desc[UR36][R8.64+0xa0], R66 ;  /* 0x0000a04208002986 */ /* 0x000fe2000c101524 */
[----:B------:R-:W-:-:S02]  /*6090*/  F2FP.F16.F32.PACK_AB R68, RZ, R68 ;  /* 0x00000044ff44723e */ /* 0x000fc400000000ff */
[C---:B------:R-:W-:Y:S01]  /*60a0*/  ISETP.GT.AND P2, PT, R3.reuse, 0x8, P1 ;  /* 0x000000080300780c */ /* 0x040fe20000f44270 */
[----:B------:R-:W-:Y:S01]  /*60b0*/  @P3 STG.E.U16 desc[UR36][R8.64+0xa2], R67 ;  /* 0x0000a24308003986 */ /* 0x000fe2000c101524 */
[C---:B------:R-:W-:Y:S02]  /*60c0*/  ISETP.GT.AND P1, PT, R4.reuse, 0x60, PT ;  /* 0x000000600400780c */ /* 0x040fe40003f24270 */
[----:B------:R-:W-:Y:S01]  /*60d0*/  F2FP.F16.F32.PACK_AB R69, RZ, R69 ;  /* 0x00000045ff45723e */ /* 0x000fe200000000ff */
[----:B------:R-:W-:Y:S01]  /*60e0*/  @P4 STG.E.U16 desc[UR36][R6.64+0xb0], R68 ;  /* 0x0000b04406004986 */ /* 0x000fe2000c101524 */
[C---:B------:R-:W-:Y:S02]  /*60f0*/  ISETP.GT.AND P3, PT, R3.reuse, 0x8, P0 ;  /* 0x000000080300780c */ /* 0x040fe40000764270 */
[----:B------:R-:W-:Y:S01]  /*6100*/  ISETP.GT.AND P0, PT, R4, 0x61, PT ;  /* 0x000000610400780c */ /* 0x000fe20003f04270 */
[----:B------:R-:W-:Y:S01]  /*6110*/  @P5 STG.E.U16 desc[UR36][R6.64+0xb2], R69 ;  /* 0x0000b24506005986 */ /* 0x000fe2000c101524 */
[----:B------:R-:W-:-:S02]  /*6120*/  ISETP.GT.AND P4, PT, R3, RZ, P1 ;  /* 0x000000ff0300720c */ /* 0x000fc40000f84270 */
[C---:B------:R-:W-:Y:S02]  /*6130*/  ISETP.GT.AND P5, PT, R3.reuse, RZ, P0 ;  /* 0x000000ff0300720c */ /* 0x040fe400007a4270 */
[----:B------:R-:W-:Y:S02]  /*6140*/  F2FP.F16.F32.PACK_AB R70, RZ, R70 ;  /* 0x00000046ff46723e */ /* 0x000fe400000000ff */
[----:B------:R-:W-:Y:S02]  /*6150*/  F2FP.F16.F32.PACK_AB R71, RZ, R71 ;  /* 0x00000047ff47723e */ /* 0x000fe400000000ff */
[----:B------:R-:W-:Y:S01]  /*6160*/  F2FP.F16.F32.PACK_AB R72, RZ, R72 ;  /* 0x00000048ff48723e */ /* 0x000fe200000000ff */
[----:B------:R-:W-:Y:S01]  /*6170*/  @P2 STG.E.U16 desc[UR36][R8.64+0xb0], R70 ;  /* 0x0000b04608002986 */ /* 0x000fe2000c101524 */
[----:B------:R-:W-:Y:S02]  /*6180*/  F2FP.F16.F32.PACK_AB R73, RZ, R73 ;  /* 0x00000049ff49723e */ /* 0x000fe400000000ff */
[C---:B------:R-:W-:Y:S01]  /*6190*/  ISETP.GT.AND P1, PT, R3.reuse, 0x8, P1 ;  /* 0x000000080300780c */ /* 0x040fe20000f24270 */
[----:B------:R-:W-:Y:S01]  /*61a0*/  @P3 STG.E.U16 desc[UR36][R8.64+0xb2], R71 ;  /* 0x0000b24708003986 */ /* 0x000fe2000c101524 */
[----:B------:R-:W-:-:S02]  /*61b0*/  ISETP.GT.AND P2, PT, R3, 0x8, P0 ;  /* 0x000000080300780c */ /* 0x000fc40000744270 */
[C---:B------:R-:W-:Y:S01]  /*61c0*/  ISETP.GT.AND P0, PT, R4.reuse, 0x69, PT ;  /* 0x000000690400780c */ /* 0x040fe20003f04270 */
[----:B------:R-:W-:Y:S01]  /*61d0*/  @P4 STG.E.U16 desc[UR36][R6.64+0xc0], R72 ;  /* 0x0000c04806004986 */ /* 0x000fe2000c101524 */
[----:B------:R-:W-:Y:S02]  /*61e0*/  ISETP.GT.AND P4, PT, R4, 0x68, PT ;  /* 0x000000680400780c */ /* 0x000fe40003f84270 */
[----:B------:R-:W-:Y:S01]  /*61f0*/  F2FP.F16.F32.PACK_AB R74, RZ, R74 ;  /* 0x0000004aff4a723e */ /* 0x000fe200000000ff */
[----:B------:R-:W-:Y:S01]  /*6200*/  @P5 STG.E.U16 desc[UR36][R6.64+0xc2], R73 ;  /* 0x0000c24906005986 */ /* 0x000fe2000c101524 */
[C---:B------:R-:W-:Y:S02]  /*6210*/  ISETP.GT.AND P5, PT, R3.reuse, RZ, P4 ;  /* 0x000000ff0300720c */ /* 0x040fe400027a4270 */
[----:B------:R-:W-:Y:S01]  /*6220*/  ISETP.GT.AND P3, PT, R3, RZ, P0 ;  /* 0x000000ff0300720c */ /* 0x000fe20000764270 */
[----:B------:R-:W-:Y:S01]  /*6230*/  @P1 STG.E.U16 desc[UR36][R8.64+0xc0], R74 ;  /* 0x0000c04a08001986 */ /* 0x000fe2000c101524 */
[----:B------:R-:W-:-:S02]  /*6240*/  F2FP.F16.F32.PACK_AB R75, RZ, R75 ;  /* 0x0000004bff4b723e */ /* 0x000fc400000000ff */
[----:B------:R-:W-:Y:S02]  /*6250*/  F2FP.F16.F32.PACK_AB R76, RZ, R76 ;  /* 0x0000004cff4c723e */ /* 0x000fe400000000ff */
[C---:B------:R-:W-:Y:S01]  /*6260*/  ISETP.GT.AND P4, PT, R3.reuse, 0x8, P4 ;  /* 0x000000080300780c */ /* 0x040fe20002784270 */
[----:B------:R-:W-:Y:S01]  /*6270*/  @P2 STG.E.U16 desc[UR36][R8.64+0xc2], R75 ;  /* 0x0000c24b08002986 */ /* 0x000fe2000c101524 */
[----:B------:R-:W-:Y:S02]  /*6280*/  F2FP.F16.F32.PACK_AB R77, RZ, R77 ;  /* 0x0000004dff4d723e */ /* 0x000fe400000000ff */
[C---:B------:R-:W-:Y:S01]  /*6290*/  ISETP.GT.AND P2, PT, R4.reuse, 0x71, PT ;  /* 0x000000710400780c */ /* 0x040fe20003f44270 */
[----:B------:R-:W-:Y:S01]  /*62a0*/  @P5 STG.E.U16 desc[UR36][R6.64+0xd0], R76 ;  /* 0x0000d04c06005986 */ /* 0x000fe2000c101524 */
[----:B------:R-:W-:Y:S02]  /*62b0*/  ISETP.GT.AND P5, PT, R3, 0x8, P0 ;  /* 0x000000080300780c */ /* 0x000fe400007a4270 */
[C---:B------:R-:W-:Y:S01]  /*62c0*/  ISETP.GT.AND P1, PT, R4.reuse, 0x78, PT ;  /* 0x000000780400780c */ /* 0x040fe20003f24270 */
[----:B------:R-:W-:Y:S01]  /*62d0*/  @P3 STG.E.U16 desc[UR36][R6.64+0xd2], R77 ;  /* 0x0000d24d06003986 */ /* 0x000fe2000c101524 */
[----:B------:R-:W-:-:S02]  /*62e0*/  ISETP.GT.AND P3, PT, R4, 0x70, PT ;  /* 0x000000700400780c */ /* 0x000fc40003f64270 */
[----:B------:R-:W-:Y:S01]  /*62f0*/  ISETP.GT.AND P0, PT, R4, 0x79, PT ;  /* 0x000000790400780c */ /* 0x000fe20003f04270 */
[----:B------:R-:W-:Y:S01]  /*6300*/  @P4 IMAD.MOV.U32 R4, RZ, RZ, R8 ;  /* 0x000000ffff044224 */ /* 0x000fe200078e0008 */
[----:B------:R-:W-:Y:S01]  /*6310*/  F2FP.F16.F32.PACK_AB R78, RZ, R78 ;  /* 0x0000004eff4e723e */ /* 0x000fe200000000ff */
[----:B------:R-:W-:Y:S01]  /*6320*/  @P4 IMAD.MOV.U32 R5, RZ, RZ, R9 ;  /* 0x000000ffff054224 */ /* 0x000fe200078e0009 */
[----:B------:R-:W-:Y:S02]  /*6330*/  F2FP.F16.F32.PACK_AB R79, RZ, R79 ;  /* 0x0000004fff4f723e */ /* 0x000fe400000000ff */
[----:B------:R-:W-:Y:S02]  /*6340*/  F2FP.F16.F32.PACK_AB R80, RZ, R80 ;  /* 0x00000050ff50723e */ /* 0x000fe400000000ff */
[----:B------:R0:W-:Y:S01]  /*6350*/  @P4 STG.E.U16 desc[UR36][R4.64+0xd0], R78 ;  /* 0x0000d04e04004986 */ /* 0x0001e2000c101524 */
[----:B------:R-:W-:Y:S02]  /*6360*/  ISETP.GT.AND P4, PT, R3, RZ, P2 ;  /* 0x000000ff0300720c */ /* 0x000fe40001784270 */
[----:B------:R-:W-:-:S02]  /*6370*/  F2FP.F16.F32.PACK_AB R81, RZ, R81 ;  /* 0x00000051ff51723e */ /* 0x000fc400000000ff */
[----:B------:R-:W-:Y:S02]  /*6380*/  ISETP.GT.AND P2, PT, R3, 0x8, P2 ;  /* 0x000000080300780c */ /* 0x000fe40001744270 */
[----:B------:R-:W-:Y:S02]  /*6390*/  F2FP.F16.F32.PACK_AB R82, RZ, R82 ;  /* 0x00000052ff52723e */ /* 0x000fe400000000ff */
[----:B------:R-:W-:Y:S02]  /*63a0*/  F2FP.F16.F32.PACK_AB R83, RZ, R83 ;  /* 0x00000053ff53723e */ /* 0x000fe400000000ff */
[----:B------:R-:W-:Y:S01]  /*63b0*/  F2FP.F16.F32.PACK_AB R84, RZ, R84 ;  /* 0x00000054ff54723e */ /* 0x000fe200000000ff */
[----:B0-----:R-:W-:Y:S01]  /*63c0*/  @P5 IMAD.MOV.U32 R4, RZ, RZ, R8 ;  /* 0x000000ffff045224 */ /* 0x001fe200078e0008 */
[----:B------:R-:W-:Y:S01]  /*63d0*/  F2FP.F16.F32.PACK_AB R85, RZ, R85 ;  /* 0x00000055ff55723e */ /* 0x000fe200000000ff */
[----:B------:R-:W-:Y:S01]  /*63e0*/  @P5 IMAD.MOV.U32 R5, RZ, RZ, R9 ;  /* 0x000000ffff055224 */ /* 0x000fe200078e0009 */
[----:B------:R-:W-:-:S02]  /*63f0*/  F2FP.F16.F32.PACK_AB R86, RZ, R86 ;  /* 0x00000056ff56723e */ /* 0x000fc400000000ff */
[----:B------:R-:W-:Y:S02]  /*6400*/  F2FP.F16.F32.PACK_AB R87, RZ, R87 ;  /* 0x00000057ff57723e */ /* 0x000fe400000000ff */
[----:B------:R0:W-:Y:S01]  /*6410*/  @P5 STG.E.U16 desc[UR36][R4.64+0xd2], R79 ;  /* 0x0000d24f04005986 */ /* 0x0001e2000c101524 */
[C---:B------:R-:W-:Y:S02]  /*6420*/  ISETP.GT.AND P5, PT, R3.reuse, RZ, P3 ;  /* 0x000000ff0300720c */ /* 0x040fe40001fa4270 */
[----:B------:R-:W-:-:S11]  /*6430*/  ISETP.GT.AND P3, PT, R3, 0x8, P3 ;  /* 0x000000080300780c */ /* 0x000fd60001f64270 */
[----:B0-----:R-:W-:Y:S02]  /*6440*/  @P5 IMAD.MOV.U32 R4, RZ, RZ, R6 ;  /* 0x000000ffff045224 */ /* 0x001fe400078e0006 */
[----:B------:R-:W-:-:S05]  /*6450*/  @P5 IMAD.MOV.U32 R5, RZ, RZ, R7 ;  /* 0x000000ffff055224 */ /* 0x000fca00078e0007 */
[----:B------:R0:W-:Y:S01]  /*6460*/  @P5 STG.E.U16 desc[UR36][R4.64+0xe0], R80 ;  /* 0x0000e05004005986 */ /* 0x0001e2000c101524 */
[C---:B------:R-:W-:Y:S02]  /*6470*/  ISETP.GT.AND P5, PT, R3.reuse, RZ, P0 ;  /* 0x000000ff0300720c */ /* 0x040fe400007a4270 */
[----:B------:R-:W-:Y:S01]  /*6480*/  ISETP.GT.AND P0, PT, R3, 0x8, P0 ;  /* 0x000000080300780c */ /* 0x000fe20000704270 */
[----:B0-----:R-:W-:Y:S02]  /*6490*/  @P4 IMAD.MOV.U32 R4, RZ, RZ, R6 ;  /* 0x000000ffff044224 */ /* 0x001fe400078e0006 */
[----:B------:R-:W-:-:S05]  /*64a0*/  @P4 IMAD.MOV.U32 R5, RZ, RZ, R7 ;  /* 0x000000ffff054224 */ /* 0x000fca00078e0007 */
[----:B------:R0:W-:Y:S01]  /*64b0*/  @P4 STG.E.U16 desc[UR36][R4.64+0xe2], R81 ;  /* 0x0000e25104004986 */ /* 0x0001e2000c101524 */
[C---:B------:R-:W-:Y:S02]  /*64c0*/  ISETP.GT.AND P4, PT, R3.reuse, RZ, P1 ;  /* 0x000000ff0300720c */ /* 0x040fe40000f84270 */
[----:B------:R-:W-:Y:S01]  /*64d0*/  ISETP.GT.AND P1, PT, R3, 0x8, P1 ;  /* 0x000000080300780c */ /* 0x000fe20000f24270 */
[----:B0-----:R-:W-:Y:S02]  /*64e0*/  @P3 IMAD.MOV.U32 R4, RZ, RZ, R8 ;  /* 0x000000ffff043224 */ /* 0x001fe400078e0008 */
[----:B------:R-:W-:-:S05]  /*64f0*/  @P3 IMAD.MOV.U32 R5, RZ, RZ, R9 ;  /* 0x000000ffff053224 */ /* 0x000fca00078e0009 */
[----:B------:R0:W-:Y:S02]  /*6500*/  @P3 STG.E.U16 desc[UR36][R4.64+0xe0], R82 ;  /* 0x0000e05204003986 */ /* 0x0001e4000c101524 */
[----:B0-----:R-:W-:Y:S02]  /*6510*/  @P2 IMAD.MOV.U32 R4, RZ, RZ, R8 ;  /* 0x000000ffff042224 */ /* 0x001fe400078e0008 */
[----:B------:R-:W-:-:S05]  /*6520*/  @P2 IMAD.MOV.U32 R5, RZ, RZ, R9 ;  /* 0x000000ffff052224 */ /* 0x000fca00078e0009 */
[----:B------:R0:W-:Y:S02]  /*6530*/  @P2 STG.E.U16 desc[UR36][R4.64+0xe2], R83 ;  /* 0x0000e25304002986 */ /* 0x0001e4000c101524 */
[----:B0-----:R-:W-:Y:S02]  /*6540*/  @P4 IMAD.MOV.U32 R4, RZ, RZ, R6 ;  /* 0x000000ffff044224 */ /* 0x001fe400078e0006 */
[----:B------:R-:W-:-:S05]  /*6550*/  @P4 IMAD.MOV.U32 R5, RZ, RZ, R7 ;  /* 0x000000ffff054224 */ /* 0x000fca00078e0007 */
[----:B------:R0:W-:Y:S04]  /*6560*/  @P4 STG.E.U16 desc[UR36][R4.64+0xf0], R84 ;  /* 0x0000f05404004986 */ /* 0x0001e8000c101524 */
[----:B------:R1:W-:Y:S01]  /*6570*/  @P5 STG.E.U16 desc[UR36][R6.64+0xf2], R85 ;  /* 0x0000f25506005986 */ /* 0x0003e2000c101524 */
[----:B0-----:R-:W-:Y:S02]  /*6580*/  @P1 IMAD.MOV.U32 R4, RZ, RZ, R8 ;  /* 0x000000ffff041224 */ /* 0x001fe400078e0008 */
[----:B------:R-:W-:-:S05]  /*6590*/  @P1 IMAD.MOV.U32 R5, RZ, RZ, R9 ;  /* 0x000000ffff051224 */ /* 0x000fca00078e0009 */
[----:B------:R1:W-:Y:S04]  /*65a0*/  @P1 STG.E.U16 desc[UR36][R4.64+0xf0], R86 ;  /* 0x0000f05604001986 */ /* 0x0003e8000c101524 */
[----:B------:R1:W-:Y:S02]  /*65b0*/  @P0 STG.E.U16 desc[UR36][R8.64+0xf2], R87 ;  /* 0x0000f25708000986 */ /* 0x0003e4000c101524 */
.L_x_158:
[----:B------:R-:W-:Y:S05]  /*65c0*/  BSYNC B0 ;  /* 0x0000000000007941 */ /* 0x000fea0003800000 */
.L_x_32:
[----:B------:R-:W-:Y:S01]  /*65d0*/  IADD3 R16, P0, R16, UR38, RZ ;  /* 0x0000002610107c10 */ /* 0x000fe2000ff1e0ff */
[----:B------:R-:W-:Y:S01]  /*65e0*/  ULDC.64 UR4, c[0x0][0x650] ;  /* 0x0001940000047ab9 */ /* 0x000fe20000000a00 */
[----:B------:R-:W-:Y:S01]  /*65f0*/  PRMT R3, RZ, 0x7610, R3 ;  /* 0x00007610ff037816 */ /* 0x000fe20000000003 */
[----:B------:R-:W-:Y:S01]  /*6600*/  IMAD.MOV.U32 R100, RZ, RZ, -0x1 ;  /* 0xffffffffff647424 */ /* 0x000fe200078e00ff */
[----:B------:R-:W-:Y:S01]  /*6610*/  IADD3.X R17, R17, UR41, RZ, P0, !PT ;  /* 0x0000002911117c10 */ /* 0x000fe200087fe4ff */
[----:B------:R-:W-:Y:S01]  /*6620*/  IMAD.MOV.U32 R101, RZ, RZ, -0x1 ;  /* 0xffffffffff657424 */ /* 0x000fe200078e00ff */
[----:B------:R-:W-:-:S04]  /*6630*/  ISETP.GE.U32.AND P0, PT, R16, UR4, PT ;  /* 0x0000000410007c0c */ /* 0x000fc8000bf06070 */
[----:B------:R-:W-:-:S13]  /*6640*/  ISETP.GE.U32.AND.EX P0, PT, R17, UR5, PT, P0 ;  /* 0x0000000511007c0c */ /* 0x000fda000bf06100 */
[----:B------:R-:W-:Y:S05]  /*6650*/  @P0 BRA `(.L_x_159) ;  /* 0x00000004004c0947 */ /* 0x000fea0003800000 */
[----:B------:R-:W0:Y:S01]  /*6660*/  LDC.64 R10, c[0x0][0x628] ;  /* 0x00018a00ff0a7b82 */ /* 0x000e220000000a00 */
[----:B---3--:R-:W3:Y:S01]  /*6670*/  S2R R12, SR_CTAID.X ;  /* 0x00000000000c7919 */ /* 0x008ee20000002500 */
[----:B-12-4-:R-:W-:Y:S02]  /*6680*/  IMAD.MOV.U32 R8, RZ, RZ, R16 ;  /* 0x000000ffff087224 */ /* 0x016fe400078e0010 */
[----:B------:R-:W-:Y:S01]  /*6690*/  IMAD.MOV.U32 R9, RZ, RZ, R17 ;  /* 0x000000ffff097224 */ /* 0x000fe200078e0011 */
[----:B------:R-:W1:Y:S03]  /*66a0*/  S2R R20, SR_CTAID.Y ;  /* 0x0000000000147919 */ /* 0x000e660000002600 */
[----:B------:R-:W2:Y:S08]  /*66b0*/  LDC R0, c[0x0][0x630] ;  /* 0x00018c00ff007b82 */ /* 0x000eb00000000800 */
[----:B------:R-:W4:Y:S01]  /*66c0*/  LDC.64 R14, c[0x0][0x620] ;  /* 0x00018800ff0e7b82 */ /* 0x000f220000000a00 */
[----:B0-----:R-:W-:-:S04]  /*66d0*/  ISETP.NE.U32.AND P0, PT, R10, RZ, PT ;  /* 0x000000ff0a00720c */ /* 0x001fc80003f05070 */
[----:B------:R-:W-:-:S13]  /*66e0*/  ISETP.NE.AND.EX P0, PT, R11, RZ, PT, P0 ;  /* 0x000000ff0b00720c */ /* 0x000fda0003f05300 */
[----:B-1234-:R-:W-:Y:S05]  /*66f0*/  @!P0 BRA `(.L_x_160) ;  /* 0x0000000000288947 */ /* 0x01efea0003800000 */
        /* <DEDUP_REMOVED lines=10> */
.L_x_160:
[-CC-:B------:R-:W-:Y:S01]  /*67a0*/  SHF.R.U64 R101, R8, R0.reuse, R9.reuse ;  /* 0x0000000008657219 */ /* 0x180fe20000001209 */
[----:B------:R-:W0:Y:S01]  /*67b0*/  LDC.64 R26, c[0x0][0x640] ;  /* 0x00019000ff1a7b82 */ /* 0x000e220000000a00 */
[----:B------:R-:W-:Y:S01]  /*67c0*/  SHF.R.U32.HI R0, RZ, R0, R9 ;  /* 0x00000000ff007219 */ /* 0x000fe20000011609 */
[----:B------:R-:W-:Y:S01]  /*67d0*/  ULDC UR4, c[0x0][0x150] ;  /* 0x0000540000047ab9 */ /* 0x000fe20000000800 */
[----:B------:R-:W-:Y:S02]  /*67e0*/  IADD3 R3, P0, RZ, -R101, RZ ;  /* 0x80000065ff037210 */ /* 0x000fe40007f1e0ff */
[----:B------:R-:W-:-:S03]  /*67f0*/  I2FP.F32.U32 R7, R12 ;  /* 0x0000000c00077245 */ /* 0x000fc60000201000 */
[----:B------:R-:W1:Y:S01]  /*6800*/  LDC R6, c[0x0][0x618] ;  /* 0x00018600ff067b82 */ /* 0x000e620000000800 */
[----:B------:R-:W-:Y:S02]  /*6810*/  IMAD.X R5, RZ, RZ, ~R0, P0 ;  /* 0x000000ffff057224 */ /* 0x000fe400000e0e00 */
[----:B------:R-:W-:Y:S01]  /*6820*/  FMUL R7, R7, UR4 ;  /* 0x0000000407077c20 */ /* 0x000fe20008400000 */
[----:B------:R-:W-:Y:S01]  /*6830*/  ULDC UR4, c[0x0][0x154] ;  /* 0x0000550000047ab9 */ /* 0x000fe20000000800 */
[-C--:B------:R-:W-:Y:S02]  /*6840*/  IMAD R0, R5, R14.reuse, RZ ;  /* 0x0000000e05007224 */ /* 0x080fe400078e02ff */
[C---:B------:R-:W-:Y:S01]  /*6850*/  IMAD.WIDE.U32 R4, R3.reuse, R14, R16 ;  /* 0x0000000e03047225 */ /* 0x040fe200078e0010 */
[----:B------:R-:W2:Y:S01]  /*6860*/  LDC R8, c[0x0][0x608] ;  /* 0x00018200ff087b82 */ /* 0x000ea20000000800 */
[----:B------:R-:W3:Y:S02]  /*6870*/  F2I.U32.TRUNC.NTZ R7, R7 ;  /* 0x0000000700077305 */ /* 0x000ee4000020f000 */
[----:B------:R-:W-:Y:S01]  /*6880*/  IMAD R3, R3, R15, R0 ;  /* 0x0000000f03037224 */ /* 0x000fe200078e0200 */
[----:B------:R-:W-:-:S03]  /*6890*/  I2FP.F32.U32 R0, R20 ;  /* 0x0000001400007245 */ /* 0x000fc60000201000 */
[----:B------:R-:W-:Y:S01]  /*68a0*/  IMAD.IADD R3, R5, 0x1, R3 ;  /* 0x0000000105037824 */ /* 0x000fe200078e0203 */
[----:B------:R-:W4:Y:S01]  /*68b0*/  LDC R11, c[0x0][0x658] ;  /* 0x00019600ff0b7b82 */ /* 0x000f220000000800 */
[----:B0-----:R-:W-:-:S04]  /*68c0*/  ISETP.NE.U32.AND P0, PT, R26, RZ, PT ;  /* 0x000000ff1a00720c */ /* 0x001fc80003f05070 */
[----:B------:R-:W-:-:S03]  /*68d0*/  ISETP.NE.AND.EX P0, PT, R27, RZ, PT, P0 ;  /* 0x000000ff1b00720c */ /* 0x000fc60003f05300 */
[----:B------:R-:W0:Y:S01]  /*68e0*/  LDC R9, c[0x0][0x144] ;  /* 0x00005100ff097b82 */ /* 0x000e220000000800 */
[-C--:B-1----:R-:W-:Y:S01]  /*68f0*/  SHF.R.U64 R10, R4, R6.reuse, R3 ;  /* 0x00000006040a7219 */ /* 0x082fe20000001203 */
[----:B---3--:R-:W-:Y:S01]  /*6900*/  IMAD.MOV R7, RZ, RZ, -R7 ;  /* 0x000000ffff077224 */ /* 0x008fe200078e0a07 */
[----:B------:R-:W-:Y:S01]  /*6910*/  SHF.R.U32.HI R3, RZ, R6, R3 ;  /* 0x00000006ff037219 */ /* 0x000fe20000011603 */
[----:B------:R-:W-:-:S04]  /*6920*/  FMUL R6, R0, UR4 ;  /* 0x0000000400067c20 */ /* 0x000fc80008400000 */
[----:B------:R-:W1:Y:S01]  /*6930*/  LDC R21, c[0x0][0x148] ;  /* 0x00005200ff157b82 */ /* 0x000e620000000800 */
[----:B------:R3:W0:Y:S01]  /*6940*/  F2I.U32.TRUNC.NTZ R14, R6 ;  /* 0x00000006000e7305 */ /* 0x000622000020f000 */
[-CC-:B--2---:R-:W-:Y:S02]  /*6950*/  SHF.R.U64 R13, R10, R8.reuse, R3.reuse ;  /* 0x000000080a0d7219 */ /* 0x184fe40000001203 */
[----:B------:R-:W-:-:S04]  /*6960*/  SHF.R.U32.HI R0, RZ, R8, R3 ;  /* 0x00000008ff007219 */ /* 0x000fc80000011603 */
[----:B-----5:R-:W2:Y:S01]  /*6970*/  LDC R24, c[0x0][0x648] ;  /* 0x00019200ff187b82 */ /* 0x020ea20000000800 */
[-CC-:B----4-:R-:W-:Y:S02]  /*6980*/  SHF.R.U64 R15, R13, R11.reuse, R0.reuse ;  /* 0x0000000b0d0f7219 */ /* 0x190fe40000001200 */
[----:B------:R-:W-:-:S03]  /*6990*/  SHF.R.U32.HI R5, RZ, R11, R0 ;  /* 0x0000000bff057219 */ /* 0x000fc60000011600 */
[----:B------:R-:W-:Y:S02]  /*69a0*/  IMAD.MOV.U32 R4, RZ, RZ, R15 ;  /* 0x000000ffff047224 */ /* 0x000fe400078e000f */
[----:B------:R-:W4:Y:S01]  /*69b0*/  LDC R28, c[0x0][0x638] ;  /* 0x00018e00ff1c7b82 */ /* 0x000f220000000800 */
[----:B0-----:R-:W-:-:S07]  /*69c0*/  IMAD R25, R9, R7, R12 ;  /* 0x0000000709197224 */ /* 0x001fce00078e020c */
[----:B------:R-:W0:Y:S08]  /*69d0*/  LDC R29, c[0x0][0x610] ;  /* 0x00018400ff1d7b82 */ /* 0x000e300000000800 */
[----:B------:R-:W0:Y:S01]  /*69e0*/  LDC R30, c[0x0][0x600] ;  /* 0x00018000ff1e7b82 */ /* 0x000e220000000800 */
[----:B-123--:R-:W-:Y:S05]  /*69f0*/  @!P0 BRA `(.L_x_161) ;  /* 0x0000000000288947 */ /* 0x00efea0003800000 */
[----:B------:R-:W1:Y:S02]  /*6a00*/  LDC R0, c[0x0][0x64c] ;  /* 0x00019300ff007b82 */ /* 0x000e640000000800 */
[----:B-1----:R-:W-:-:S05]  /*6a10*/  IADD3 R3, P0, R15, R0, RZ ;  /* 0x000000000f037210 */ /* 0x002fca0007f1e0ff */
        /* <DEDUP_REMOVED lines=8> */
.L_x_161:
[----:B------:R-:W-:Y:S01]  /*6aa0*/  ISETP.NE.AND P0, PT, R2, 0x1, PT ;  /* 0x000000010200780c */ /* 0x000fe20003f05270 */
[----:B------:R-:W-:Y:S01]  /*6ab0*/  IMAD.MOV R14, RZ, RZ, -R14 ;  /* 0x000000ffff0e7224 */ /* 0x000fe200078e0a0e */
[----:B------:R-:W-:Y:S02]  /*6ac0*/  SHF.R.U64 R3, R4, R24, R5 ;  /* 0x0000001804037219 */ /* 0x000fe40000001205 */
[----:B------:R-:W-:Y:S02]  /*6ad0*/  LOP3.LUT R0, R13, R98, RZ, 0xc0, !PT ;  /* 0x000000620d007212 */ /* 0x000fe400078ec0ff */
[----:B------:R-:W-:Y:S01]  /*6ae0*/  LOP3.LUT R10, R10, R97, RZ, 0xc0, !PT ;  /* 0x000000610a0a7212 */ /* 0x000fe200078ec0ff */
[----:B------:R-:W-:Y:S02]  /*6af0*/  IMAD.MOV R4, RZ, RZ, -R3 ;  /* 0x000000ffff047224 */ /* 0x000fe400078e0a03 */
[----:B------:R-:W-:Y:S02]  /*6b00*/  IMAD R0, R93, R3, R0 ;  /* 0x000000035d007224 */ /* 0x000fe400078e0200 */
[----:B----4-:R-:W-:-:S02]  /*6b10*/  IMAD R3, R4, R28, R15 ;  /* 0x0000001c04037224 */ /* 0x010fc400078e020f */
[----:B------:R-:W-:Y:S02]  /*6b20*/  @P0 IMAD R25, R21, R14, R20 ;  /* 0x0000000e15190224 */ /* 0x000fe400078e0214 */
[----:B0-----:R-:W-:Y:S02]  /*6b30*/  IMAD R5, R3, R30, R10 ;  /* 0x0000001e03057224 */ /* 0x001fe400078e020a */
[----:B------:R-:W-:Y:S02]  /*6b40*/  IMAD R0, R0, R29, R25 ;  /* 0x0000001d00007224 */ /* 0x000fe400078e0219 */
[----:B------:R-:W-:-:S03]  /*6b50*/  IMAD.MOV.U32 R4, RZ, RZ, 0x1 ;  /* 0x00000001ff047424 */ /* 0x000fc600078e00ff */
[----:B------:R-:W-:Y:S02]  /*6b60*/  SEL R100, R5, R0, !P0 ;  /* 0x0000000005647207 */ /* 0x000fe40004000000 */
[----:B------:R-:W-:Y:S02]  /*6b70*/  PRMT R3, R4, 0x7610, R3 ;  /* 0x0000761004037816 */ /* 0x000fe40000000003 */
[----:B------:R-:W-:-:S07]  /*6b80*/  SEL R0, R0, R5, !P0 ;  /* 0x0000000500007207 */ /* 0x000fce0004000000 */
.L_x_159:
[----:B------:R-:W-:Y:S01]  /*6b90*/  LOP3.LUT P0, RZ, R3, 0xff, RZ, 0xc0, !PT ;  /* 0x000000ff03ff7812 */ /* 0x000fe2000780c0ff */
[----:B------:R-:W-:Y:S01]  /*6ba0*/  UIMAD.WIDE.U32 UR4, UR42, -0x33333333, URZ ;  /* 0xcccccccd2a0478a5 */ /* 0x000fe2000f8e003f */
[----:B------:R-:W-:-:S03]  /*6bb0*/  IMAD.MOV.U32 R103, RZ, RZ, R0 ;  /* 0x000000ffff677224 */ /* 0x000fc600078e0000 */
[----:B------:R-:W-:-:S04]  /*6bc0*/  USHF.R.U32.HI UR4, URZ, 0x2, UR5 ;  /* 0x000000023f047899 */ /* 0x000fc80008011605 */
[----:B------:R-:W-:-:S04]  /*6bd0*/  UIMAD UR42, UR4, -0x5, UR42 ;  /* 0xfffffffb042a78a4 */ /* 0x000fc8000f8e022a */
[----:B------:R-:W-:Y:S08]  /*6be0*/  @P0 BRA `(.L_x_162) ;  /* 0xffffffa8002c0947 */ /* 0x000ff0000383ffff */
[----:B------:R-:W-:Y:S05]  /*6bf0*/  EXIT ;  /* 0x000000000000794d */ /* 0x000fea0003800000 */
.L_x_7:
        /* <DEDUP_REMOVED lines=26> */
.L_x_164:
[----:B------:R-:W0:Y:S01]  /*6da0*/  LDC.64 R28, c[0x0][0x640] ;  /* 0x00019000ff1c7b82 */ /* 0x000e220000000a00 */
[-CC-:B------:R-:W-:Y:S01]  /*6db0*/  SHF.R.U64 R21, R14, R8.reuse, R15.reuse ;  /* 0x000000080e157219 */ /* 0x180fe2000000120f */
[----:B------:R-:W-:Y:S01]  /*6dc0*/  IMAD.MOV.U32 R31, RZ, RZ, 0x1 ;  /* 0x00000001ff1f7424 */ /* 0x000fe200078e00ff */
[----:B------:R-:W-:Y:S02]  /*6dd0*/  SHF.R.U32.HI R7, RZ, R8, R15 ;  /* 0x00000008ff077219 */ /* 0x000fe4000001160f */
[----:B------:R-:W-:-:S03]  /*6de0*/  IADD3 R13, P0, RZ, -R21, RZ ;  /* 0x80000015ff0d7210 */ /* 0x000fc60007f1e0ff */
[----:B------:R-:W1:Y:S02]  /*6df0*/  LDC R12, c[0x0][0x618] ;  /* 0x00018600ff0c7b82 */ /* 0x000e640000000800 */
[----:B------:R-:W-:Y:S02]  /*6e00*/  IMAD.X R7, RZ, RZ, ~R7, P0 ;  /* 0x000000ffff077224 */ /* 0x000fe400000e0e07 */
[----:B------:R-:W-:-:S04]  /*6e10*/  IMAD.WIDE.U32 R10, R13, R24, R16 ;  /* 0x000000180d0a7225 */ /* 0x000fc800078e0010 */
[----:B------:R-:W2:Y:S01]  /*6e20*/  LDC R14, c[0x0][0x608] ;  /* 0x00018200ff0e7b82 */ /* 0x000ea20000000800 */
[----:B------:R-:W-:-:S04]  /*6e30*/  IMAD R8, R7, R24, RZ ;  /* 0x0000001807087224 */ /* 0x000fc800078e02ff */
[----:B------:R-:W-:-:S03]  /*6e40*/  IMAD R7, R13, R25, R8 ;  /* 0x000000190d077224 */ /* 0x000fc600078e0208 */
[----:B------:R-:W3:Y:S01]  /*6e50*/  LDC R26, c[0x0][0x658] ;  /* 0x00019600ff1a7b82 */ /* 0x000ee20000000800 */
[----:B------:R-:W-:Y:S01]  /*6e60*/  IMAD.IADD R7, R11, 0x1, R7 ;  /* 0x000000010b077824 */ /* 0x000fe200078e0207 */
[----:B0-----:R-:W-:Y:S01]  /*6e70*/  ISETP.NE.U32.AND P0, PT, R28, RZ, PT ;  /* 0x000000ff1c00720c */ /* 0x001fe20003f05070 */
[----:B------:R-:W-:-:S03]  /*6e80*/  IMAD.MOV.U32 R11, RZ, RZ, -0x1 ;  /* 0xffffffffff0b7424 */ /* 0x000fc600078e00ff */
        /* <DEDUP_REMOVED lines=8> */
[-C--:B---3--:R-:W-:Y:S02]  /*6f10*/  SHF.L.U32 R10, R11, R26.reuse, RZ ;  /* 0x0000001a0b0a7219 */ /* 0x088fe400000006ff */
[--C-:B------:R-:W-:Y:S02]  /*6f20*/  SHF.R.U64 R24, R22, R26, R7.reuse ;  /* 0x0000001a16187219 */ /* 0x100fe40000001207 */
[----:B------:R-:W-:Y:S02]  /*6f30*/  LOP3.LUT R33, RZ, R10, RZ, 0x33, !PT ;  /* 0x0000000aff217212 */ /* 0x000fe400078e33ff */
[----:B------:R-:W-:Y:S01]  /*6f40*/  SHF.R.U32.HI R11, RZ, R26, R7 ;  /* 0x0000001aff0b7219 */ /* 0x000fe20000011607 */
[----:B------:R-:W3:Y:S01]  /*6f50*/  LDC R30, c[0x0][0x610] ;  /* 0x00018400ff1e7b82 */ /* 0x000ee20000000800 */
[----:B------:R-:W-:Y:S01]  /*6f60*/  IMAD.MOV.U32 R10, RZ, RZ, R24 ;  /* 0x000000ffff0a7224 */ /* 0x000fe200078e0018 */
[----:B------:R-:W-:Y:S06]  /*6f70*/  @!P0 BRA `(.L_x_165) ;  /* 0x0000000000288947 */ /* 0x000fec0003800000 */
        /* <DEDUP_REMOVED lines=10> */
.L_x_165:
[----:B------:R-:W-:Y:S02]  /*7020*/  ISETP.NE.AND P0, PT, R2, 0x1, PT ;  /* 0x000000010200780c */ /* 0x000fe40003f05270 */
[----:B-1----:R-:W-:Y:S01]  /*7030*/  SHF.R.U64 R8, R10, R8, R11 ;  /* 0x000000080a087219 */ /* 0x002fe2000000120b */
[----:B0-----:R-:W-:Y:S01]  /*7040*/  VIADD R11, R25, 0xffffffff ;  /* 0xffffffff190b7836 */ /* 0x001fe20000000000 */
[----:B------:R-:W-:Y:S02]  /*7050*/  SHF.L.U32 R31, R31, R26, RZ ;  /* 0x0000001a1f1f7219 */ /* 0x000fe400000006ff */
[----:B------:R-:W-:Y:S01]  /*7060*/  LOP3.LUT R5, R22, R33, RZ, 0xc0, !PT ;  /* 0x0000002116057212 */ /* 0x000fe200078ec0ff */
[----:B------:R-:W-:-:S04]  /*7070*/  IMAD.MOV R7, RZ, RZ, -R8 ;  /* 0x000000ffff077224 */ /* 0x000fc800078e0a08 */
[----:B------:R-:W-:Y:S02]  /*7080*/  IMAD R5, R31, R8, R5 ;  /* 0x000000081f057224 */ /* 0x000fe400078e0205 */
[----:B------:R-:W-:Y:S01]  /*7090*/  @P0 IMAD R6, R9, R23, R4 ;  /* 0x0000001709060224 */ /* 0x000fe200078e0204 */
[----:B------:R-:W-:Y:S01]  /*70a0*/  LOP3.LUT R9, R20, R11, RZ, 0xc0, !PT ;  /* 0x0000000b14097212 */ /* 0x000fe200078ec0ff */
[----:B--2---:R-:W-:Y:S02]  /*70b0*/  IMAD R4, R7, R27, R24 ;  /* 0x0000001b07047224 */ /* 0x004fe400078e0218 */
[----:B---3--:R-:W-:Y:S02]  /*70c0*/  IMAD R6, R5, R30, R6 ;  /* 0x0000001e05067224 */ /* 0x008fe400078e0206 */
[----:B------:R-:W-:Y:S02]  /*70d0*/  IMAD R5, R4, R25, R9 ;  /* 0x0000001904057224 */ /* 0x000fe400078e0209 */
[----:B------:R-:W-:-:S02]  /*70e0*/  IMAD.MOV.U32 R8, RZ, RZ, 0x1 ;  /* 0x00000001ff087424 */ /* 0x000fc400078e00ff */
[----:B------:R-:W-:Y:S01]  /*70f0*/  IMAD.MOV.U32 R7, RZ, RZ, R21 ;  /* 0x000000ffff077224 */ /* 0x000fe200078e0015 */
[----:B------:R-:W-:Y:S02]  /*7100*/  SEL R19, R5, R6, !P0 ;  /* 0x0000000605137207 */ /* 0x000fe40004000000 */
[----:B------:R-:W-:-:S07]  /*7110*/  SEL R12, R6, R5, !P0 ;  /* 0x00000005060c7207 */ /* 0x000fce0004000000 */
.L_x_163:
[----:B------:R-:W-:-:S08]  /*7120*/  NOP ;  /* 0x0000000000007918 */ /* 0x000fd00000000000 */
[----:B------:R-:W0:-:S00]  /*7130*/  USETMAXREG.DEALLOC.CTAPOOL 0x28 ;  /* 0x00000028000079c8 */ /* 0x000e0000080e0500 */
[----:B0-----:R-:W-:-:S13]  /*7140*/  ISETP.NE.AND P0, PT, R3, RZ, PT ;  /* 0x000000ff0300720c */ /* 0x001fda0003f05270 */
[----:B------:R-:W-:Y:S05]  /*7150*/  @P0 EXIT ;  /* 0x000000000000094d */ /* 0x000fea0003800000 */
[----:B------:R-:W-:Y:S01]  /*7160*/  LOP3.LUT P0, RZ, R8, 0xff, RZ, 0xc0, !PT ;  /* 0x000000ff08ff7812 */ /* 0x000fe2000780c0ff */
[----:B------:R-:W-:Y:S02]  /*7170*/  IMAD.MOV.U32 R3, RZ, RZ, 0x1 ;  /* 0x00000001ff037424 */ /* 0x000fe400078e00ff */
[----:B------:R-:W-:-:S10]  /*7180*/  IMAD.MOV.U32 R13, RZ, RZ, RZ ;  /* 0x000000ffff0d7224 */ /* 0x000fd400078e00ff */
[----:B------:R-:W-:Y:S05]  /*7190*/  @!P0 BRA `(.L_x_166) ;  /* 0x0000000c00908947 */ /* 0x000fea0003800000 */
[----:B------:R-:W0:Y:S01]  /*71a0*/  LDC R3, c[0x0][0x28c] ;  /* 0x0000a300ff037b82 */ /* 0x000e220000000800 */
[----:B------:R-:W-:Y:S01]  /*71b0*/  UMOV UR7, 0x1 ;  /* 0x0000000100077882 */ /* 0x000fe20000000000 */
[----:B------:R-:W-:Y:S01]  /*71c0*/  ULDC UR14, c[0x0][0x658] ;  /* 0x00019600000e7ab9 */ /* 0x000fe20000000800 */
[----:B------:R-:W-:Y:S01]  /*71d0*/  UMOV UR6, 0xffffffff ;  /* 0xffffffff00067882 */ /* 0x000fe20000000000 */
[----:B------:R-:W-:Y:S01]  /*71e0*/  BSSY B0, `(.L_x_166) ;  /* 0x00000df000007945 */ /* 0x000fe20003800000 */
[----:B------:R-:W-:Y:S01]  /*71f0*/  USHF.L.U32 UR6, UR6, UR14, URZ ;  /* 0x0000000e06067299 */ /* 0x000fe2000800063f */
[----:B------:R-:W-:Y:S01]  /*7200*/  IMAD.MOV.U32 R11, RZ, RZ, 0x1 ;  /* 0x00000001ff0b7424 */ /* 0x000fe200078e00ff */
[----:B------:R-:W-:Y:S01]  /*7210*/  LOP3.LUT R10, R18, 0x2, RZ, 0xfc, !PT ;  /* 0x00000002120a7812 */ /* 0x000fe200078efcff */
[----:B------:R-:W1:Y:S01]  /*7220*/  S2UR UR5, SR_CgaCtaId ;  /* 0x00000000000579c3 */ /* 0x000e620000008800 */
[----:B------:R-:W-:Y:S01]  /*7230*/  IMAD.MOV.U32 R13, RZ, RZ, RZ ;  /* 0x000000ffff0d7224 */ /* 0x000fe200078e00ff */
[----:B------:R-:W-:Y:S01]  /*7240*/  ULDC UR13, c[0x0][0x600] ;  /* 0x00018000000d7ab9 */ /* 0x000fe20000000800 */
[----:B------:R-:W-:Y:S01]  /*7250*/  UMOV UR23, 0x5 ;  /* 0x0000000500177882 */ /* 0x000fe20000000000 */
[----:B------:R-:W-:-:S02]  /*7260*/  UIADD3 UR13, UR13, -0x1, URZ ;  /* 0xffffffff0d0d7890 */ /* 0x000fc4000fffe03f */
[----:B------:R-:W-:Y:S02]  /*7270*/  USHF.L.U32 UR14, UR7, UR14, URZ ;  /* 0x0000000e070e7299 */ /* 0x000fe4000800063f */
[----:B------:R-:W-:Y:S01]  /*7280*/  ULOP3.LUT UR21, URZ, UR6, URZ, 0x33, !UPT ;  /* 0x000000063f157292 */ /* 0x000fe2000f8e333f */
[----:B------:R-:W-:Y:S01]  /*7290*/  ULDC.64 UR30, c[0x0][0x198] ;  /* 0x00006600001e7ab9 */ /* 0x000fe20000000a00 */
[----:B0-----:R-:W-:-:S05]  /*72a0*/  VIADD R3, R3, 0x7f ;  /* 0x0000007f03037836 */ /* 0x001fca0000000000 */
[----:B------:R-:W-:Y:S01]  /*72b0*/  SHF.R.S32.HI R4, RZ, 0x1f, R3 ;  /* 0x0000001fff047819 */ /* 0x000fe20000011403 */
[----:B-1----:R-:W-:-:S03]  /*72c0*/  ULOP3.LUT UR4, UR5, 0x1, URZ, 0xc0, !UPT ;  /* 0x0000000105047892 */ /* 0x002fc6000f8ec03f */
[----:B------:R-:W-:Y:S01]  /*72d0*/  LEA.HI R4, R4, R3, RZ, 0x7 ;  /* 0x0000000304047211 */ /* 0x000fe200078f38ff */
[----:B------:R-:W-:Y:S01]  /*72e0*/  USHF.R.U32.HI UR37, URZ, 0x1, UR5 ;  /* 0x000000013f257899 */ /* 0x000fe20008011605 */
[----:B------:R-:W-:Y:S01]  /*72f0*/  IMAD.MOV.U32 R3, RZ, RZ, 0x1 ;  /* 0x00000001ff037424 */ /* 0x000fe200078e00ff */
[----:B------:R-:W-:Y:S01]  /*7300*/  USHF.L.U32 UR15, UR5, 0x6, URZ ;  /* 0x00000006050f7899 */ /* 0x000fe2000800063f */
[----:B------:R-:W-:Y:S01]  /*7310*/  SHF.R.S32.HI R8, RZ, 0x7, R4 ;  /* 0x00000007ff087819 */ /* 0x000fe20000011404 */
[----:B------:R-:W-:Y:S02]  /*7320*/  USHF.L.U32 UR40, UR5, 0xc, URZ ;  /* 0x0000000c05287899 */ /* 0x000fe4000800063f */
[----:B------:R-:W-:Y:S02]  /*7330*/  ULOP3.LUT UR5, UR5, 0xfffffffe, URZ, 0xc0, !UPT ;  /* 0xfffffffe05057892 */ /* 0x000fe4000f8ec03f */
[----:B------:R-:W-:Y:S01]  /*7340*/  UISETP.GT.U32.AND UP0, UPT, UR4, 0xffff, UPT ;  /* 0x0000ffff0400788c */ /* 0x000fe2000bf04070 */
[----:B------:R-:W-:Y:S01]  /*7350*/  VIADD R9, R8, 0x1 ;  /* 0x0000000108097836 */ /* 0x000fe20000000000 */
[----:B------:R-:W-:-:S02]  /*7360*/  USHF.L.U32 UR22, UR7, UR5, URZ ;  /* 0x0000000507167299 */ /* 0x000fc4000800063f */
[----:B------:R-:W-:Y:S02]  /*7370*/  ULOP3.LUT UR5, UR5, 0x1, URZ, 0xfc, !UPT ;  /* 0x0000000105057892 */ /* 0x000fe4000f8efc3f */
[----:B------:R-:W-:Y:S02]  /*7380*/  USEL UR4, UR4, 0xffff, !UP0 ;  /* 0x0000ffff04047887 */ /* 0x000fe4000c000000 */
[----:B------:R-:W-:Y:S02]  /*7390*/  USHF.L.U32 UR5, UR7, UR5, URZ ;  /* 0x0000000507057299 */ /* 0x000fe4000800063f */
[----:B------:R-:W-:Y:S02]  /*73a0*/  ULOP3.LUT UR4, UR4, 0xffff, URZ, 0xc0, !UPT ;  /* 0x0000ffff04047892 */ /* 0x000fe4000f8ec03f */
[----:B------:R-:W-:Y:S02]  /*73b0*/  ULOP3.LUT UR15, UR15, 0x40, URZ, 0xc0, !UPT ;  /* 0x000000400f0f7892 */ /* 0x000fe4000f8ec03f */
[----:B------:R-:W-:-:S02]  /*73c0*/  ULOP3.LUT UR22, UR22, UR5, URZ, 0xfc, !UPT ;  /* 0x0000000516167292 */ /* 0x000fc4000f8efc3f */
[----:B------:R-:W-:-:S12]  /*73d0*/  USHF.L.U32 UR23, UR23, UR4, URZ ;  /* 0x0000000417177299 */ /* 0x000fd8000800063f */
.L_x_177:
[----:B------:R-:W-:-:S03]  /*73e0*/  UMOV UR4, 0xffffffff ;  /* 0xffffffff00047882 */ /* 0x000fc60000000000 */
[----:B------:R-:W-:Y:S05]  /*73f0*/  BRA.DIV UR4, `(.L_x_167) ;  /* 0x0000001204047947 */ /* 0x000fea000b800000 */
[----:B------:R-:W-:-:S13]  /*7400*/  ELECT P6, URZ, PT ;  /* 0x00000000003f782f */ /* 0x000fda00038c0000 */
.L_x_189:
[----:B------:R-:W0:Y:S01]  /*7410*/  LDC R4, c[0x0][0x28c] ;  /* 0x0000a300ff047b82 */ /* 0x000e220000000800 */
[----:B------:R-:W-:Y:S01]  /*7420*/  BSSY B1, `(.L_x_168) ;  /* 0x0000048000017945 */ /* 0x000fe20003800000 */
[----:B0-----:R-:W-:-:S13]  /*7430*/  ISETP.LT.OR P6, PT, R4, 0x1, !P6 ;  /* 0x000000010400780c */ /* 0x001fda00077c1670 */
[----:B------:R-:W-:Y:S05]  /*7440*/  @P6 BRA `(.L_x_169) ;  /* 0x0000000400146947 */ /* 0x000fea0003800000 */
[----:B------:R-:W-:Y:S01]  /*7450*/  LEA R12, R12, UR37, 0x1 ;  /* 0x000000250c0c7c11 */ /* 0x000fe2000f8e08ff */
[----:B------:R-:W-:Y:S01]  /*7460*/  IMAD.MOV.U32 R20, RZ, RZ, RZ ;  /* 0x000000ffff147224 */ /* 0x000fe200078e00ff */
[----:B------:R-:W-:Y:S01]  /*7470*/  LEA R19, R19, UR15, 0x7 ;  /* 0x0000000f13137c11 */ /* 0x000fe2000f8e38ff */
[----:B------:R-:W-:Y:S02]  /*7480*/  IMAD.MOV.U32 R4, RZ, RZ, R9 ;  /* 0x000000ffff047224 */ /* 0x000fe400078e0009 */
[----:B------:R-:W-:Y:S02]  /*7490*/  IMAD.MOV.U32 R5, RZ, RZ, R3 ;  /* 0x000000ffff057224 */ /* 0x000fe400078e0003 */
[----:B------:R-:W-:Y:S02]  /*74a0*/  IMAD.MOV.U32 R6, RZ, RZ, R13 ;  /* 0x000000ffff067224 */ /* 0x000fe400078e000d */
[----:B------:R-:W-:-:S07]  /*74b0*/  IMAD.SHL.U32 R15, R12, 0x40, RZ ;  /* 0x000000400c0f7824 */ /* 0x000fce00078e00ff */
.L_x_172:
[----:B------:R-:W0:Y:S01]  /*74c0*/  S2R R21, SR_CgaCtaId ;  /* 0x0000000000157919 */ /* 0x000e220000008800 */
[----:B------:R-:W-:Y:S02]  /*74d0*/  MOV R12, 0x400 ;  /* 0x00000400000c7802 */ /* 0x000fe40000000f00 */
[----:B------:R-:W-:-:S13]  /*74e0*/  ISETP.NE.AND P1, PT, R0, RZ, PT ;  /* 0x000000ff0000720c */ /* 0x000fda0003f25270 */
[----:B------:R-:W1:Y:S01]  /*74f0*/  @!P1 LDC R14, c[0x0][0x500] ;  /* 0x00014000ff0e9b82 */ /* 0x000e620000000800 */
[----:B0-----:R-:W-:Y:S02]  /*7500*/  LEA R23, R21, R12, 0x18 ;  /* 0x0000000c15177211 */ /* 0x001fe400078ec0ff */
[----:B------:R-:W-:-:S03]  /*7510*/  SHF.L.U32 R12, R5, 0x1f, RZ ;  /* 0x0000001f050c7819 */ /* 0x000fc600000006ff */
[----:B------:R-:W-:-:S04]  /*7520*/  IMAD R21, R6, 0x8, R23 ;  /* 0x0000000806157824 */ /* 0x000fc800078e0217 */
[----:B------:R-:W0:Y:S02]  /*7530*/  SYNCS.PHASECHK.TRANS64.TRYWAIT P0, [R21+URZ+0x28], R12 ;  /* 0x0000280c150075a7 */ /* 0x000e24000800017f */
[----:B01----:R-:W-:Y:S05]  /*7540*/  @!P0 BRA `(.L_x_170) ;  /* 0x0000000c00d08947 */ /* 0x003fea0003800000 */
.L_x_190:
[----:B0-----:R-:W-:Y:S01]  /*7550*/  PRMT R12, R10, 0x9910, RZ ;  /* 0x000099100a0c7816 */ /* 0x001fe200000000ff */
[----:B------:R0:W-:Y:S03]  /*7560*/  @!P1 SYNCS.ARRIVE.TRANS64 RZ, [R21+URZ], R14 ;  /* 0x0000000e15ff99a7 */ /* 0x0001e6000800003f */
[----:B------:R-:W-:-:S13]  /*7570*/  ISETP.NE.AND P0, PT, R12, 0x2, PT ;  /* 0x000000020c00780c */ /* 0x000fda0003f05270 */
[----:B0-----:R-:W-:Y:S05]  /*7580*/  @P0 BRA `(.L_x_171) ;  /* 0x0000000000040947 */ /* 0x001fea0003800000 */
[----:B------:R-:W-:Y:S01]  /*7590*/  BPT.TRAP 0x1 ;  /* 0x000000040000795c */ /* 0x000fe20000300000 */
.L_x_171:
[----:B------:R-:W-:Y:S01]  /*75a0*/  R2UR UR8, R6 ;  /* 0x00000000060872ca */ /* 0x000fe200000e0000 */
[----:B------:R-:W-:Y:S01]  /*75b0*/  VIADD R4, R4, 0xffffffff ;  /* 0xffffffff04047836 */ /* 0x000fe20000000000 */
[----:B------:R-:W-:Y:S01]  /*75c0*/  R2UR UR10, R23 ;  /* 0x00000000170a72ca */ /* 0x000fe200000e0000 */
[----:B------:R-:W-:Y:S01]  /*75d0*/  UIADD3 UR4, UP0, UR30, 0xf0, URZ ;  /* 0x000000f01e047890 */ /* 0x000fe2000ff1e03f */
[----:B------:R-:W-:Y:S01]  /*75e0*/  R2UR UR34, R20 ;  /* 0x00000000142272ca */ /* 0x000fe200000e0000 */
[----:B------:R-:W-:Y:S01]  /*75f0*/  UIADD3 UR42, UP1, UR30, 0x1f0, URZ ;  /* 0x000001f01e2a7890 */ /* 0x000fe2000ff3e03f */
[----:B------:R-:W-:Y:S01]  /*7600*/  R2UR UR33, R21 ;  /* 0x00000000152172ca */ /* 0x000fe200000e0000 */
[----:B------:R-:W-:Y:S01]  /*7610*/  UIADD3.X UR5, URZ, UR31, URZ, UP0, !UPT ;  /* 0x0000001f3f057290 */ /* 0x000fe200087fe43f */
[----:B------:R-:W-:Y:S01]  /*7620*/  R2UR UR35, R15 ;  /* 0x000000000f2372ca */ /* 0x000fe200000e0000 */
[----:B------:R-:W-:Y:S01]  /*7630*/  UPRMT UR29, URZ, 0x5410, UR23 ;  /* 0x000054103f1d7896 */ /* 0x000fe20008000017 */
[----:B------:R-:W-:Y:S01]  /*7640*/  R2UR UR36, R7 ;  /* 0x00000000072472ca */ /* 0x000fe200000e0000 */
[----:B------:R-:W-:Y:S01]  /*7650*/  UIADD3.X UR43, URZ, UR31, URZ, UP1, !UPT ;  /* 0x0000001f3f2b7290 */ /* 0x000fe20008ffe43f */
[----:B------:R-:W-:Y:S01]  /*7660*/  R2UR UR19, R19 ;  /* 0x00000000131372ca */ /* 0x000fe200000e0000 */
[----:B------:R-:W-:Y:S01]  /*7670*/  USHF.L.U32 UR8, UR8, 0xe, URZ ;  /* 0x0000000e08087899 */ /* 0x000fe2000800063f */
[----:B------:R-:W-:Y:S01]  /*7680*/  ISETP.GT.AND P1, PT, R4, 0x1, PT ;  /* 0x000000010400780c */ /* 0x000fe20003f24270 */
[----:B------:R-:W-:Y:S01]  /*7690*/  UPRMT UR44, URZ, 0x5410, UR22 ;  /* 0x000054103f2c7896 */ /* 0x000fe20008000016 */
[----:B------:R-:W-:Y:S01]  /*76a0*/  VIADD R6, R6, 0x1 ;  /* 0x0000000106067836 */ /* 0x000fe20000000000 */
[----:B------:R-:W-:Y:S01]  /*76b0*/  ULEA UR9, UR37, UR8, 0xc ;  /* 0x0000000825097291 */ /* 0x000fe2000f8e603f */
[----:B------:R-:W-:Y:S01]  /*76c0*/  VIADD R20, R20, 0x80 ;  /* 0x0000008014147836 */ /* 0x000fe20000000000 */
[----:B------:R-:W-:-:S02]  /*76d0*/  ULOP3.LUT UR8, UR8, 0x1000, UR40, 0xf8, !UPT ;  /* 0x0000100008087892 */ /* 0x000fc4000f8ef828 */
[----:B------:R-:W-:Y:S01]  /*76e0*/  ULEA UR24, UR9, UR10, 0x1 ;  /* 0x0000000a09187291 */ /* 0x000fe2000f8e083f */
[C---:B------:R-:W-:Y:S01]  /*76f0*/  ISETP.NE.AND P0, PT, R6.reuse, 0x5, PT ;  /* 0x000000050600780c */ /* 0x040fe20003f05270 */
[----:B------:R-:W-:Y:S02]  /*7700*/  ULEA UR8, UR8, UR10, 0x1 ;  /* 0x0000000a08087291 */ /* 0x000fe4000f8e083f */
[----:B------:R-:W-:Y:S01]  /*7710*/  UIADD3 UR32, UR24, 0x100, URZ ;  /* 0x0000010018207890 */ /* 0x000fe2000fffe03f */
[----:B------:R-:W-:Y:S01]  /*7720*/  SEL R12, RZ, 0x1, P0 ;  /* 0x00000001ff0c7807 */ /* 0x000fe20000000000 */
[----:B------:R-:W-:Y:S01]  /*7730*/  UIADD3 UR26, UR34, 0x40, URZ ;  /* 0x00000040221a7890 */ /* 0x000fe2000fffe03f */
[----:B------:R-:W-:Y:S01]  /*7740*/  SEL R6, R6, RZ, P0 ;  /* 0x000000ff06067207 */ /* 0x000fe20000000000 */
[----:B------:R-:W-:Y:S01]  /*7750*/  UIADD3 UR24, UR24, 0x4100, URZ ;  /* 0x0000410018187890 */ /* 0x000fe2000fffe03f */
[----:B------:R-:W-:Y:S01]  /*7760*/  LOP3.LUT R5, R5, R12, RZ, 0x3c, !PT ;  /* 0x0000000c05057212 */ /* 0x000fe200078e3cff */
[----:B------:R-:W-:-:S02]  /*7770*/  UIADD3 UR16, UR8, 0x28100, URZ ;  /* 0x0002810008107890 */ /* 0x000fc4000fffe03f */
[----:B------:R-:W-:Y:S01]  /*7780*/  UIADD3 UR8, UR8, 0x2c100, URZ ;  /* 0x0002c10008087890 */ /* 0x000fe2000fffe03f */
[----:B------:R-:W-:Y:S01]  /*7790*/  UMOV UR6, 0x0 ;  /* 0x0000000000067882 */ /* 0x000fe20000000000 */
[----:B------:R-:W-:Y:S01]  /*77a0*/  UMOV UR7, 0x10000000 ;  /* 0x1000000000077882 */ /* 0x000fe20000000000 */
[----:B------:R-:W-:Y:S01]  /*77b0*/  UMOV UR25, UR33 ;  /* 0x0000002100197c82 */ /* 0x000fe20008000000 */
[----:B------:R-:W-:Y:S01]  /*77c0*/  UMOV UR27, UR35 ;  /* 0x00000023001b7c82 */ /* 0x000fe20008000000 */
[----:B------:R-:W-:Y:S01]  /*77d0*/  UMOV UR28, UR36 ;  /* 0x00000024001c7c82 */ /* 0x000fe20008000000 */
[----:B------:R-:W-:Y:S01]  /*77e0*/  UMOV UR17, UR33 ;  /* 0x0000002100117c82 */ /* 0x000fe20008000000 */
[----:B------:R-:W-:Y:S01]  /*77f0*/  UMOV UR18, UR34 ;  /* 0x0000002200127c82 */ /* 0x000fe20008000000 */
[----:B------:R-:W-:Y:S01]  /*7800*/  UMOV UR20, UR36 ;  /* 0x0000002400147c82 */ /* 0x000fe20008000000 */
[----:B------:R0:W-:Y:S01]  /*7810*/  UTMALDG.3D.MULTICAST [UR32], [UR4], UR29, desc[UR6] ;  /* 0x00000620040073b4 */ /* 0x0001e2000801181d */
[----:B------:R-:W-:Y:S01]  /*7820*/  UMOV UR9, UR33 ;  /* 0x0000002100097c82 */ /* 0x000fe20008000000 */
[----:B------:R-:W-:Y:S01]  /*7830*/  UMOV UR11, UR19 ;  /* 0x00000013000b7c82 */ /* 0x000fe20008000000 */
[----:B------:R-:W-:Y:S01]  /*7840*/  UMOV UR12, UR36 ;  /* 0x00000024000c7c82 */ /* 0x000fe20008000000 */
[----:B------:R-:W-:Y:S01]  /*7850*/  UMOV UR10, UR26 ;  /* 0x0000001a000a7c82 */ /* 0x000fe20008000000 */
[----:B------:R0:W-:Y:S01]  /*7860*/  UTMALDG.3D.MULTICAST [UR24], [UR4], UR29, desc[UR6] ;  /* 0x00000618040073b4 */ /* 0x0001e2000801181d */
[----:B------:R0:W-:Y:S01]  /*7870*/  UTMALDG.3D.MULTICAST [UR16], [UR42], UR44, desc[UR6] ;  /* 0x000006102a0073b4 */ /* 0x0001e2000801182c */
[----:B------:R0:W-:Y:S02]  /*7880*/  UTMALDG.3D.MULTICAST [UR8], [UR42], UR44, desc[UR6] ;  /* 0x000006082a0073b4 */ /* 0x0001e4000801182c */
[----:B0-----:R-:W-:Y:S05]  /*7890*/  @P1 BRA `(.L_x_172) ;  /* 0xfffffffc00081947 */ /* 0x001fea000383ffff */
.L_x_169:
[----:B------:R-:W-:Y:S05]  /*78a0*/  BSYNC B1 ;  /* 0x0000000000017941 */ /* 0x000fea0003800000 */
.L_x_168:
[----:B------:R-:W-:Y:S01]  /*78b0*/  LOP3.LUT P1, RZ, R11, 0xff, RZ, 0xc0, !PT ;  /* 0x000000ff0bff7812 */ /* 0x000fe2000782c0ff */
[C---:B------:R-:W-:Y:S01]  /*78c0*/  IMAD.IADD R13, R8.reuse, 0x1, R13 ;  /* 0x00000001080d7824 */ /* 0x040fe200078e020d */
[----:B------:R-:W-:Y:S01]  /*78d0*/  ULDC.64 UR4, c[0x0][0x650] ;  /* 0x0001940000047ab9 */ /* 0x000fe20000000a00 */
[C---:B------:R-:W-:Y:S01]  /*78e0*/  ISETP.GE.U32.AND P2, PT, R8.reuse, 0x5, PT ;  /* 0x000000050800780c */ /* 0x040fe20003f46070 */
[----:B------:R-:W-:Y:S01]  /*78f0*/  BSSY B1, `(.L_x_173) ;  /* 0x000006b000017945 */ /* 0x000fe20003800000 */
[----:B------:R-:W-:Y:S01]  /*7900*/  IMAD.MOV.U32 R12, RZ, RZ, -0x1 ;  /* 0xffffffffff0c7424 */ /* 0x000fe200078e00ff */
[----:B------:R-:W-:Y:S01]  /*7910*/  ISETP.GT.U32.AND P0, PT, R13, 0x4, PT ;  /* 0x000000040d00780c */ /* 0x000fe20003f04070 */
[----:B------:R-:W-:Y:S01]  /*7920*/  IMAD.MOV.U32 R19, RZ, RZ, -0x1 ;  /* 0xffffffffff137424 */ /* 0x000fe200078e00ff */
[----:B------:R-:W-:Y:S01]  /*7930*/  PRMT R11, RZ, 0x7610, R11 ;  /* 0x00007610ff0b7816 */ /* 0x000fe2000000000b */
[----:B------:R-:W-:Y:S01]  /*7940*/  IMAD.MOV.U32 R7, RZ, RZ, -0x1 ;  /* 0xffffffffff077424 */ /* 0x000fe200078e00ff */
[----:B------:R-:W-:-:S03]  /*7950*/  ISETP.LT.U32.AND P0, PT, R8, 0x5, P0 ;  /* 0x000000050800780c */ /* 0x000fc60000701070 */
[----:B------:R-:W0:Y:S01]  /*7960*/  @P1 S2R R5, SR_CgaCtaId ;  /* 0x0000000000051919 */ /* 0x000e220000008800 */
[----:B------:R-:W-:-:S04]  /*7970*/  @P1 MOV R4, 0x400 ;  /* 0x0000040000041802 */ /* 0x000fc80000000f00 */
[----:B0-----:R-:W-:Y:S01]  /*7980*/  @P1 LEA R6, R5, R4, 0x18 ;  /* 0x0000000405061211 */ /* 0x001fe200078ec0ff */
[----:B------:R-:W-:Y:S01]  /*7990*/  IMAD.WIDE.U32 R4, R13, -0x33333333, RZ ;  /* 0xcccccccd0d047825 */ /* 0x000fe200078e00ff */
[----:B------:R-:W-:Y:S02]  /*79a0*/  SEL R4, RZ, 0x1, !P0 ;  /* 0x00000001ff047807 */ /* 0x000fe40004000000 */
[----:B------:R0:W-:Y:S01]  /*79b0*/  @P1 SYNCS.ARRIVE.TRANS64.A1T0 RZ, [R6+URZ+0x68], RZ ;  /* 0x000068ff06ff19a7 */ /* 0x0001e2000810003f */
[----:B------:R-:W-:Y:S02]  /*79c0*/  IADD3 R16, P1, R16, UR38, RZ ;  /* 0x0000002610107c10 */ /* 0x000fe4000ff3e0ff */
[----:B------:R-:W-:Y:S02]  /*79d0*/  LOP3.LUT R3, R3, R4, RZ, 0x3c, !PT ;  /* 0x0000000403037212 */ /* 0x000fe400078e3cff */
[----:B------:R-:W-:Y:S02]  /*79e0*/  IADD3.X R17, R17, UR41, RZ, P1, !PT ;  /* 0x0000002911117c10 */ /* 0x000fe40008ffe4ff */
[----:B------:R-:W-:-:S02]  /*79f0*/  ISETP.GE.U32.AND P0, PT, R16, UR4, PT ;  /* 0x0000000410007c0c */ /* 0x000fc4000bf06070 */
[----:B0-----:R-:W-:Y:S02]  /*7a00*/  SHF.R.U32.HI R6, RZ, 0x2, R5 ;  /* 0x00000002ff067819 */ /* 0x001fe40000011605 */
[----:B------:R-:W-:Y:S02]  /*7a10*/  ISETP.GE.U32.AND.EX P0, PT, R17, UR5, PT, P0 ;  /* 0x0000000511007c0c */ /* 0x000fe4000bf06100 */
[----:B------:R-:W-:Y:S01]  /*7a20*/  @P2 LOP3.LUT R3, R3, 0x1, R6, 0x78, !PT ;  /* 0x0000000103032812 */ /* 0x000fe200078e7806 */
[----:B------:R-:W-:Y:S01]  /*7a30*/  IMAD R13, R6, -0x5, R13 ;  /* 0xfffffffb060d7824 */ /* 0x000fe200078e020d */
[----:B------:R-:W-:-:S09]  /*7a40*/  PRMT R4, RZ, 0x7610, R4 ;  /* 0x00007610ff047816 */ /* 0x000fd20000000004 */
[----:B------:R-:W-:Y:S05]  /*7a50*/  @P0 BRA `(.L_x_174) ;  /* 0x0000000400500947 */ /* 0x000fea0003800000 */
[----:B------:R-:W0:Y:S01]  /*7a60*/  S2R R15, SR_CTAID.X ;  /* 0x00000000000f7919 */ /* 0x000e220000002500 */
[----:B------:R-:W-:Y:S01]  /*7a70*/  ULDC.64 UR4, c[0x0][0x628] ;  /* 0x00018a0000047ab9 */ /* 0x000fe20000000a00 */
[----:B------:R-:W1:Y:S01]  /*7a80*/  LDC R20, c[0x0][0x144] ;  /* 0x00005100ff147b82 */ /* 0x000e620000000800 */
[----:B------:R-:W-:Y:S01]  /*7a90*/  ISETP.NE.U32.AND P0, PT, RZ, UR4, PT ;  /* 0x00000004ff007c0c */ /* 0x000fe2000bf05070 */
[----:B------:R-:W2:Y:S01]  /*7aa0*/  S2R R12, SR_CTAID.Y ;  /* 0x00000000000c7919 */ /* 0x000ea20000002600 */
[----:B------:R-:W-:Y:S01]  /*7ab0*/  ULDC UR6, c[0x0][0x150] ;  /* 0x0000540000067ab9 */ /* 0x000fe20000000800 */
[----:B------:R-:W-:Y:S01]  /*7ac0*/  ULDC UR7, c[0x0][0x630] ;  /* 0x00018c0000077ab9 */ /* 0x000fe20000000800 */
[----:B------:R-:W-:Y:S01]  /*7ad0*/  ISETP.NE.AND.EX P0, PT, RZ, UR5, PT, P0 ;  /* 0x00000005ff007c0c */ /* 0x000fe2000bf05300 */
[----:B------:R-:W-:Y:S01]  /*7ae0*/  IMAD.MOV.U32 R4, RZ, RZ, R16 ;  /* 0x000000ffff047224 */ /* 0x000fe200078e0010 */
[----:B0-----:R-:W-:-:S05]  /*7af0*/  I2FP.F32.U32 R5, R15 ;  /* 0x0000000f00057245 */ /* 0x001fca0000201000 */
[----:B------:R-:W-:Y:S01]  /*7b00*/  FMUL R21, R5, UR6 ;  /* 0x0000000605157c20 */ /* 0x000fe20008400000 */
[----:B------:R-:W-:-:S05]  /*7b10*/  IMAD.MOV.U32 R5, RZ, RZ, R17 ;  /* 0x000000ffff057224 */ /* 0x000fca00078e0011 */
[----:B--2---:R-:W-:Y:S05]  /*7b20*/  @!P0 BRA `(.L_x_175) ;  /* 0x0000000000288947 */ /* 0x004fea0003800000 */
[----:B------:R-:W-:Y:S02]  /*7b30*/  ULDC UR6, c[0x0][0x634] ;  /* 0x00018d0000067ab9 */ /* 0x000fe40000000800 */
[----:B------:R-:W-:-:S05]  /*7b40*/  IADD3 R5, P0, R16, UR6, RZ ;  /* 0x0000000610057c10 */ /* 0x000fca000ff1e0ff */
[----:B------:R-:W-:-:S04]  /*7b50*/  IMAD.X R19, RZ, RZ, R17, P0 ;  /* 0x000000ffff137224 */ /* 0x000fc800000e0611 */
[----:B------:R-:W-:-:S04]  /*7b60*/  IMAD.WIDE.U32 R6, R19, UR4, RZ ;  /* 0x0000000413067c25 */ /* 0x000fc8000f8e00ff */
[----:B------:R-:W-:-:S04]  /*7b70*/  IMAD.WIDE.U32 R6, P0, R5, UR5, R6 ;  /* 0x0000000505067c25 */ /* 0x000fc8000f800006 */
[----:B------:R-:W-:-:S04]  /*7b80*/  IMAD.WIDE.U32 R4, R5, UR4, RZ ;  /* 0x0000000405047c25 */ /* 0x000fc8000f8e00ff */
[----:B------:R-:W-:Y:S01]  /*7b90*/  IMAD.MOV.U32 R4, RZ, RZ, R7 ;  /* 0x000000ffff047224 */ /* 0x000fe200078e0007 */
[----:B------:R-:W-:Y:S01]  /*7ba0*/  IADD3 RZ, P1, R5, R6, RZ ;  /* 0x0000000605ff7210 */ /* 0x000fe20007f3e0ff */
[----:B------:R-:W-:-:S04]  /*7bb0*/  IMAD.X R5, RZ, RZ, RZ, P0 ;  /* 0x000000ffff057224 */ /* 0x000fc800000e06ff */
[----:B------:R-:W-:-:S08]  /*7bc0*/  IMAD.WIDE.U32.X R4, R19, UR5, R4, P1 ;  /* 0x0000000513047c25 */ /* 0x000fd000088e0404 */
.L_x_175:
[--C-:B------:R-:W-:Y:S01]  /*7bd0*/  SHF.R.U64 R14, R4, UR7, R5.reuse ;  /* 0x00000007040e7c19 */ /* 0x100fe20008001205 */
[----:B------:R-:W0:Y:S01]  /*7be0*/  F2I.U32.TRUNC.NTZ R21, R21 ;  /* 0x0000001500157305 */ /* 0x000e22000020f000 */
[----:B------:R-:W-:Y:S01]  /*7bf0*/  SHF.R.U32.HI R4, RZ, UR7, R5 ;  /* 0x00000007ff047c19 */ /* 0x000fe20008011605 */
[----:B------:R-:W-:Y:S01]  /*7c00*/  ULDC.64 UR4, c[0x0][0x620] ;  /* 0x0001880000047ab9 */ /* 0x000fe20000000a00 */
[----:B------:R-:W-:Y:S01]  /*7c10*/  IADD3 R7, P0, RZ, -R14, RZ ;  /* 0x8000000eff077210 */ /* 0x000fe20007f1e0ff */
[----:B------:R-:W-:-:S04]  /*7c20*/  ULDC.64 UR6, c[0x0][0x640] ;  /* 0x0001900000067ab9 */ /* 0x000fc80000000a00 */
[----:B------:R-:W-:Y:S01]  /*7c30*/  IMAD.X R4, RZ, RZ, ~R4, P0 ;  /* 0x000000ffff047224 */ /* 0x000fe200000e0e04 */
[----:B------:R-:W-:-:S03]  /*7c40*/  ISETP.NE.U32.AND P0, PT, RZ, UR6, PT ;  /* 0x00000006ff007c0c */ /* 0x000fc6000bf05070 */
[----:B------:R-:W-:Y:S01]  /*7c50*/  IMAD R6, R4, UR4, RZ ;  /* 0x0000000404067c24 */ /* 0x000fe2000f8e02ff */
[----:B------:R-:W-:Y:S01]  /*7c60*/  ISETP.NE.AND.EX P0, PT, RZ, UR7, PT, P0 ;  /* 0x00000007ff007c0c */ /* 0x000fe2000bf05300 */
[----:B------:R-:W-:Y:S01]  /*7c70*/  IMAD.WIDE.U32 R4, R7, UR4, R16 ;  /* 0x0000000407047c25 */ /* 0x000fe2000f8e0010 */
[----:B------:R-:W-:-:S03]  /*7c80*/  ULDC UR4, c[0x0][0x618] ;  /* 0x0001860000047ab9 */ /* 0x000fc60000000800 */
[----:B------:R-:W-:Y:S01]  /*7c90*/  IMAD R7, R7, UR5, R6 ;  /* 0x0000000507077c24 */ /* 0x000fe2000f8e0206 */
[----:B------:R-:W-:Y:S01]  /*7ca0*/  ULDC UR5, c[0x0][0x154] ;  /* 0x0000550000057ab9 */ /* 0x000fe20000000800 */
[----:B0-----:R-:W-:Y:S02]  /*7cb0*/  IMAD.MOV R6, RZ, RZ, -R21 ;  /* 0x000000ffff067224 */ /* 0x001fe400078e0a15 */
[----:B------:R-:W0:Y:S01]  /*7cc0*/  LDC R21, c[0x0][0x148] ;  /* 0x00005200ff157b82 */ /* 0x000e220000000800 */
[----:B------:R-:W-:Y:S02]  /*7cd0*/  IMAD.IADD R5, R5, 0x1, R7 ;  /* 0x0000000105057824 */ /* 0x000fe400078e0207 */
[----:B-1----:R-:W-:Y:S01]  /*7ce0*/  IMAD R15, R20, R6, R15 ;  /* 0x00000006140f7224 */ /* 0x002fe200078e020f */
[----:B------:R-:W-:Y:S02]  /*7cf0*/  I2FP.F32.U32 R6, R12 ;  /* 0x0000000c00067245 */ /* 0x000fe40000201000 */
[----:B------:R-:W-:-:S02]  /*7d00*/  SHF.R.U64 R19, R4, UR4, R5 ;  /* 0x0000000404137c19 */ /* 0x000fc40008001205 */
[----:B------:R-:W-:Y:S01]  /*7d10*/  SHF.R.U32.HI R4, RZ, UR4, R5 ;  /* 0x00000004ff047c19 */ /* 0x000fe20008011605 */
[----:B------:R-:W-:Y:S01]  /*7d20*/  FMUL R6, R6, UR5 ;  /* 0x0000000506067c20 */ /* 0x000fe20008400000 */
[----:B------:R-:W-:Y:S02]  /*7d30*/  ULDC UR4, c[0x0][0x608] ;  /* 0x0001820000047ab9 */ /* 0x000fe40000000800 */
[--C-:B------:R-:W-:Y:S01]  /*7d40*/  SHF.R.U64 R22, R19, UR4, R4.reuse ;  /* 0x0000000413167c19 */ /* 0x100fe20008001204 */
[----:B------:R1:W2:Y:S01]  /*7d50*/  F2I.U32.TRUNC.NTZ R24, R6 ;  /* 0x0000000600187305 */ /* 0x0002a2000020f000 */
[----:B------:R-:W-:Y:S01]  /*7d60*/  SHF.R.U32.HI R5, RZ, UR4, R4 ;  /* 0x00000004ff057c19 */ /* 0x000fe20008011604 */
[----:B------:R-:W-:-:S03]  /*7d70*/  ULDC UR4, c[0x0][0x658] ;  /* 0x0001960000047ab9 */ /* 0x000fc60000000800 */
[--C-:B------:R-:W-:Y:S02]  /*7d80*/  SHF.R.U64 R20, R22, UR4, R5.reuse ;  /* 0x0000000416147c19 */ /* 0x100fe40008001205 */
[----:B------:R-:W-:-:S03]  /*7d90*/  SHF.R.U32.HI R23, RZ, UR4, R5 ;  /* 0x00000004ff177c19 */ /* 0x000fc60008011605 */
[----:B------:R-:W-:Y:S02]  /*7da0*/  IMAD.MOV.U32 R4, RZ, RZ, R20 ;  /* 0x000000ffff047224 */ /* 0x000fe400078e0014 */
[----:B------:R-:W-:Y:S01]  /*7db0*/  IMAD.MOV.U32 R5, RZ, RZ, R23 ;  /* 0x000000ffff057224 */ /* 0x000fe200078e0017 */
[----:B-1----:R-:W-:Y:S06]  /*7dc0*/  @!P0 BRA `(.L_x_176) ;  /* 0x0000000000288947 */ /* 0x002fec0003800000 */
        /* <DEDUP_REMOVED lines=10> */
.L_x_176:
[----:B------:R-:W-:Y:S01]  /*7e70*/  ISETP.NE.AND P0, PT, R2, 0x1, PT ;  /* 0x000000010200780c */ /* 0x000fe20003f05270 */
[----:B------:R-:W-:Y:S01]  /*7e80*/  ULDC UR4, c[0x0][0x648] ;  /* 0x0001920000047ab9 */ /* 0x000fe20000000800 */
[----:B------:R-:W-:Y:S01]  /*7e90*/  LOP3.LUT R22, R22, UR21, RZ, 0xc0, !PT ;  /* 0x0000001516167c12 */ /* 0x000fe2000f8ec0ff */
[----:B--2---:R-:W-:Y:S01]  /*7ea0*/  IMAD.MOV R24, RZ, RZ, -R24 ;  /* 0x000000ffff187224 */ /* 0x004fe200078e0a18 */
[----:B------:R-:W-:Y:S01]  /*7eb0*/  SHF.R.U64 R5, R4, UR4, R5 ;  /* 0x0000000404057c19 */ /* 0x000fe20008001205 */
[----:B------:R-:W-:Y:S01]  /*7ec0*/  ULDC UR4, c[0x0][0x638] ;  /* 0x00018e0000047ab9 */ /* 0x000fe20000000800 */
[----:B------:R-:W-:Y:S01]  /*7ed0*/  LOP3.LUT R19, R19, UR13, RZ, 0xc0, !PT ;  /* 0x0000000d13137c12 */ /* 0x000fe2000f8ec0ff */
[----:B------:R-:W-:Y:S01]  /*7ee0*/  ULDC UR5, c[0x0][0x610] ;  /* 0x0001840000057ab9 */ /* 0x000fe20000000800 */
[----:B------:R-:W-:Y:S02]  /*7ef0*/  IMAD.MOV.U32 R4, RZ, RZ, 0x1 ;  /* 0x00000001ff047424 */ /* 0x000fe400078e00ff */
[----:B------:R-:W-:-:S02]  /*7f00*/  IMAD.MOV R7, RZ, RZ, -R5 ;  /* 0x000000ffff077224 */ /* 0x000fc400078e0a05 */
[----:B------:R-:W-:Y:S02]  /*7f10*/  IMAD R22, R5, UR14, R22 ;  /* 0x0000000e05167c24 */ /* 0x000fe4000f8e0216 */
[----:B0-----:R-:W-:Y:S02]  /*7f20*/  @P0 IMAD R15, R21, R24, R12 ;  /* 0x00000018150f0224 */ /* 0x001fe400078e020c */
[----:B------:R-:W-:Y:S01]  /*7f30*/  IMAD R20, R7, UR4, R20 ;  /* 0x0000000407147c24 */ /* 0x000fe2000f8e0214 */
[----:B------:R-:W-:Y:S01]  /*7f40*/  ULDC UR4, c[0x0][0x600] ;  /* 0x0001800000047ab9 */ /* 0x000fe20000000800 */
[----:B------:R-:W-:Y:S02]  /*7f50*/  IMAD R15, R22, UR5, R15 ;  /* 0x00000005160f7c24 */ /* 0x000fe4000f8e020f */
[----:B------:R-:W-:Y:S02]  /*7f60*/  IMAD R20, R20, UR4, R19 ;  /* 0x0000000414147c24 */ /* 0x000fe4000f8e0213 */
[----:B------:R-:W-:-:S03]  /*7f70*/  IMAD.MOV.U32 R7, RZ, RZ, R14 ;  /* 0x000000ffff077224 */ /* 0x000fc600078e000e */
[----:B------:R-:W-:Y:S02]  /*7f80*/  SEL R19, R20, R15, !P0 ;  /* 0x0000000f14137207 */ /* 0x000fe40004000000 */
[----:B------:R-:W-:-:S07]  /*7f90*/  SEL R12, R15, R20, !P0 ;  /* 0x000000140f0c7207 */ /* 0x000fce0004000000 */
.L_x_174:
[----:B------:R-:W-:Y:S05]  /*7fa0*/  BSYNC B1 ;  /* 0x0000000000017941 */ /* 0x000fea0003800000 */
.L_x_173:
[----:B------:R-:W-:-:S13]  /*7fb0*/  LOP3.LUT P0, RZ, R4, 0xff, RZ, 0xc0, !PT ;  /* 0x000000ff04ff7812 */ /* 0x000fda000780c0ff */
[----:B------:R-:W-:Y:S05]  /*7fc0*/  @P0 BRA `(.L_x_177) ;  /* 0xfffffff400040947 */ /* 0x000fea000383ffff */
[----:B------:R-:W-:Y:S05]  /*7fd0*/  BSYNC B0 ;  /* 0x0000000000007941 */ /* 0x000fea0003800000 */
.L_x_166:
[----:B------:R-:W-:-:S03]  /*7fe0*/  UMOV UR4, 0xffffffff ;  /* 0xffffffff00047882 */ /* 0x000fc60000000000 */
[----:B------:R-:W-:Y:S05]  /*7ff0*/  BRA.DIV UR4, `(.L_x_178) ;  /* 0x0000000604387947 */ /* 0x000fea000b800000 */
[----:B------:R-:W-:-:S13]  /*8000*/  ELECT P6, URZ, PT ;  /* 0x00000000003f782f */ /* 0x000fda00038c0000 */
.L_x_193:
[----:B------:R-:W-:Y:S04]  /*8010*/  BSSY B0, `(.L_x_179) ;  /* 0x0000034000007945 */ /* 0x000fe80003800000 */
[----:B------:R-:W-:Y:S05]  /*8020*/  @!P6 BRA `(.L_x_180) ;  /* 0x0000000000c8e947 */ /* 0x000fea0003800000 */
[----:B------:R-:W-:-:S04]  /*8030*/  LOP3.LUT R18, R18, 0x2, RZ, 0xfc, !PT ;  /* 0x0000000212127812 */ /* 0x000fc800078efcff */
[----:B------:R-:W-:-:S13]  /*8040*/  ISETP.NE.AND P0, PT, R18, 0x3, PT ;  /* 0x000000031200780c */ /* 0x000fda0003f05270 */
[----:B------:R-:W-:Y:S05]  /*8050*/  @!P0 BRA `(.L_x_181) ;  /* 0x0000000000048947 */ /* 0x000fea0003800000 */
[----:B------:R-:W-:Y:S01]  /*8060*/  BPT.TRAP 0x1 ;  /* 0x000000040000795c */ /* 0x000fe20000300000 */
.L_x_181:
[----:B------:R-:W0:Y:S01]  /*8070*/  S2R R5, SR_CgaCtaId ;  /* 0x0000000000057919 */ /* 0x000e220000008800 */
[----:B------:R-:W-:Y:S02]  /*8080*/  MOV R0, 0x400 ;  /* 0x0000040000007802 */ /* 0x000fe40000000f00 */
[----:B------:R-:W-:Y:S02]  /*8090*/  SHF.L.U32 R4, R3, 0x1f, RZ ;  /* 0x0000001f03047819 */ /* 0x000fe400000006ff */
[----:B0-----:R-:W-:-:S05]  /*80a0*/  LEA R0, R5, R0, 0x18 ;  /* 0x0000000005007211 */ /* 0x001fca00078ec0ff */
[----:B------:R-:W-:-:S04]  /*80b0*/  VIADD R0, R0, 0x28 ;  /* 0x0000002800007836 */ /* 0x000fc80000000000 */
[C---:B------:R-:W-:Y:S02]  /*80c0*/  IMAD R7, R13.reuse, 0x8, R0 ;  /* 0x000000080d077824 */ /* 0x040fe400078e0200 */
[----:B------:R-:W-:Y:S02]  /*80d0*/  VIADD R13, R13, 0x1 ;  /* 0x000000010d0d7836 */ /* 0x000fe40000000000 */
[----:B------:R-:W0:Y:S03]  /*80e0*/  SYNCS.PHASECHK.TRANS64.TRYWAIT P0, [R7+URZ], R4 ;  /* 0x00000004070075a7 */ /* 0x000e26000800017f */
[----:B------:R-:W-:-:S04]  /*80f0*/  ISETP.NE.AND P1, PT, R13, 0x5, PT ;  /* 0x000000050d00780c */ /* 0x000fc80003f25270 */
[----:B------:R-:W-:Y:S02]  /*8100*/  SEL R2, RZ, 0x1, P1 ;  /* 0x00000001ff027807 */ /* 0x000fe40000800000 */
[----:B------:R-:W-:Y:S02]  /*8110*/  SEL R13, R13, RZ, P1 ;  /* 0x000000ff0d0d7207 */ /* 0x000fe40000800000 */
[----:B------:R-:W-:-:S03]  /*8120*/  LOP3.LUT R6, R3, R2, RZ, 0x3c, !PT ;  /* 0x0000000203067212 */ /* 0x000fc600078e3cff */
[----:B------:R-:W-:Y:S01]  /*8130*/  IMAD R8, R13, 0x8, R0 ;  /* 0x000000080d087824 */ /* 0x000fe200078e0200 */
[----:B------:R-:W-:Y:S01]  /*8140*/  SHF.L.U32 R5, R6, 0x1f, RZ ;  /* 0x0000001f06057819 */ /* 0x000fe200000006ff */
[----:B0-----:R-:W-:Y:S06]  /*8150*/  @!P0 BRA `(.L_x_182) ;  /* 0x0000000400008947 */ /* 0x001fec0003800000 */
.L_x_194:
[----:B------:R-:W1:Y:S01]  /*8160*/  SYNCS.PHASECHK.TRANS64.TRYWAIT P0, [R8+URZ], R5 ;  /* 0x00000005080075a7 */ /* 0x000e62000800017f */
[----:B------:R-:W-:-:S05]  /*8170*/  VIADD R2, R13, 0x1 ;  /* 0x000000010d027836 */ /* 0x000fca0000000000 */
[----:B------:R-:W-:-:S04]  /*8180*/  ISETP.NE.AND P1, PT, R2, 0x5, PT ;  /* 0x000000050200780c */ /* 0x000fc80003f25270 */
[----:B------:R-:W-:Y:S02]  /*8190*/  SEL R3, RZ, 0x1, P1 ;  /* 0x00000001ff037807 */ /* 0x000fe40000800000 */
[----:B0-----:R-:W-:Y:S02]  /*81a0*/  SEL R7, R2, RZ, P1 ;  /* 0x000000ff02077207 */ /* 0x001fe40000800000 */
[----:B------:R-:W-:-:S03]  /*81b0*/  LOP3.LUT R6, R6, R3, RZ, 0x3c, !PT ;  /* 0x0000000306067212 */ /* 0x000fc600078e3cff */
[----:B------:R-:W-:Y:S01]  /*81c0*/  IMAD R9, R7, 0x8, R0 ;  /* 0x0000000807097824 */ /* 0x000fe200078e0200 */
[----:B------:R-:W-:Y:S01]  /*81d0*/  SHF.L.U32 R4, R6, 0x1f, RZ ;  /* 0x0000001f06047819 */ /* 0x000fe200000006ff */
[----:B-1----:R-:W-:Y:S06]  /*81e0*/  @!P0 BRA `(.L_x_183) ;  /* 0x0000000000f08947 */ /* 0x002fec0003800000 */
.L_x_195:
[----:B------:R-:W1:Y:S01]  /*81f0*/  SYNCS.PHASECHK.TRANS64.TRYWAIT P0, [R9+URZ], R4 ;  /* 0x00000004090075a7 */ /* 0x000e62000800017f */
[----:B------:R-:W-:-:S05]  /*8200*/  VIADD R2, R7, 0x1 ;  /* 0x0000000107027836 */ /* 0x000fca0000000000 */
[----:B------:R-:W-:-:S04]  /*8210*/  ISETP.NE.AND P1, PT, R2, 0x5, PT ;  /* 0x000000050200780c */ /* 0x000fc80003f25270 */
[----:B------:R-:W-:Y:S02]  /*8220*/  SEL R3, RZ, 0x1, P1 ;  /* 0x00000001ff037807 */ /* 0x000fe40000800000 */
[----:B------:R-:W-:Y:S02]  /*8230*/  SEL R7, R2, RZ, P1 ;  /* 0x000000ff02077207 */ /* 0x000fe40000800000 */
[----:B------:R-:W-:-:S03]  /*8240*/  LOP3.LUT R11, R6, R3, RZ, 0x3c, !PT ;  /* 0x00000003060b7212 */ /* 0x000fc600078e3cff */
[----:B------:R-:W-:Y:S01]  /*8250*/  IMAD R6, R7, 0x8, R0 ;  /* 0x0000000807067824 */ /* 0x000fe200078e0200 */
[----:B0-----:R-:W-:Y:S01]  /*8260*/  SHF.L.U32 R5, R11, 0x1f, RZ ;  /* 0x0000001f0b057819 */ /* 0x001fe200000006ff */
[----:B-1----:R-:W-:Y:S06]  /*8270*/  @!P0 BRA `(.L_x_184) ;  /* 0x0000000000e08947 */ /* 0x002fec0003800000 */
.L_x_196:
[----:B------:R-:W1:Y:S01]  /*8280*/  SYNCS.PHASECHK.TRANS64.TRYWAIT P0, [R6+URZ], R5 ;  /* 0x00000005060075a7 */ /* 0x000e62000800017f */
[----:B------:R-:W-:-:S05]  /*8290*/  VIADD R2, R7, 0x1 ;  /* 0x0000000107027836 */ /* 0x000fca0000000000 */
[----:B------:R-:W-:-:S04]  /*82a0*/  ISETP.NE.AND P1, PT, R2, 0x5, PT ;  /* 0x000000050200780c */ /* 0x000fc80003f25270 */
[----:B0-----:R-:W-:Y:S02]  /*82b0*/  SEL R4, RZ, 0x1, P1 ;  /* 0x00000001ff047807 */ /* 0x001fe40000800000 */
[----:B------:R-:W-:Y:S02]  /*82c0*/  SEL R3, R2, RZ, P1 ;  /* 0x000000ff02037207 */ /* 0x000fe40000800000 */
[----:B------:R-:W-:Y:S01]  /*82d0*/  LOP3.LUT R4, R11, R4, RZ, 0x3c, !PT ;  /* 0x000000040b047212 */ /* 0x000fe200078e3cff */
[----:B-1----:R-:W-:Y:S06]  /*82e0*/  @!P0 BRA `(.L_x_185) ;  /* 0x0000000000d88947 */ /* 0x002fec0003800000 */
.L_x_197:
[----:B------:R-:W-:Y:S01]  /*82f0*/  IMAD R3, R3, 0x8, R0 ;  /* 0x0000000803037824 */ /* 0x000fe200078e0200 */
[----:B------:R-:W-:-:S07]  /*8300*/  SHF.L.U32 R0, R4, 0x1f, RZ ;  /* 0x0000001f04007819 */ /* 0x000fce00000006ff */
.L_x_186:
[----:B-1----:R1:W2:Y:S02]  /*8310*/  SYNCS.PHASECHK.TRANS64.TRYWAIT P0, [R3+URZ], R0 ;  /* 0x00000000030075a7 */ /* 0x0022a4000800017f */
[----:B--2---:R-:W-:Y:S05]  /*8320*/  @!P0 NANOSLEEP.SYNCS 0x989680 ;  /* 0x009896800000895d */ /* 0x004fea0003900000 */
[----:B------:R-:W2:Y:S02]  /*8330*/  @!P0 SYNCS.PHASECHK.TRANS64 P0, [R3+URZ], R0 ;  /* 0x00000000030085a7 */ /* 0x000ea4000800007f */
[----:B--2---:R-:W-:Y:S05]  /*8340*/  @!P0 BRA `(.L_x_186) ;  /* 0xfffffffc00f08947 */ /* 0x004fea000383ffff */
.L_x_180:
[----:B------:R-:W-:Y:S05]  /*8350*/  BSYNC B0 ;  /* 0x0000000000007941 */ /* 0x000fea0003800000 */
.L_x_179:
[----:B------:R-:W-:Y:S05]  /*8360*/  EXIT ;  /* 0x000000000000794d */ /* 0x000fea0003800000 */
.L_x_21:
[----:B-1----:R1:W2:Y:S02]  /*8370*/  SYNCS.PHASECHK.TRANS64.TRYWAIT P1, [R3+URZ], R0 ;  /* 0x00000000030075a7 */ /* 0x0022a4000802017f */
[----:B--2---:R-:W-:Y:S05]  /*8380*/  @!P1 NANOSLEEP.SYNCS 0x989680 ;  /* 0x009896800000995d */ /* 0x004fea0003900000 */
[----:B------:R-:W2:Y:S02]  /*8390*/  @!P1 SYNCS.PHASECHK.TRANS64 P1, [R3+URZ], R0 ;  /* 0x00000000030095a7 */ /* 0x000ea4000802007f */
[----:B--2---:R-:W-:Y:S05]  /*83a0*/  @!P1 BRA `(.L_x_21) ;  /* 0xfffffffc00f09947 */ /* 0x004fea000383ffff */
[----:B------:R-:W-:Y:S05]  /*83b0*/  BRA `(.L_x_20) ;  /* 0xffffff9400047947 */ /* 0x000fea000383ffff */
.L_x_26:
[----:B-1----:R1:W2:Y:S02]  /*83c0*/  SYNCS.PHASECHK.TRANS64.TRYWAIT P1, [R5+URZ], R4 ;  /* 0x00000004050075a7 */ /* 0x0022a4000802017f */
[----:B--2---:R-:W-:Y:S05]  /*83d0*/  @!P1 NANOSLEEP.SYNCS 0x989680 ;  /* 0x009896800000995d */ /* 0x004fea0003900000 */
[----:B------:R-:W2:Y:S02]  /*83e0*/  @!P1 SYNCS.PHASECHK.TRANS64 P1, [R5+URZ], R4 ;  /* 0x00000004050095a7 */ /* 0x000ea4000802007f */
[----:B--2---:R-:W-:Y:S05]  /*83f0*/  @!P1 BRA `(.L_x_26) ;  /* 0xfffffffc00f09947 */ /* 0x004fea000383ffff */
[----:B------:R-:W-:Y:S05]  /*8400*/  BRA `(.L_x_25) ;  /* 0xffffff9800507947 */ /* 0x000fea000383ffff */
.L_x_167:
[----:B------:R-:W-:Y:S01]  /*8410*/  BSSY B1, `(.L_x_187) ;  /* 0x0000006000017945 */ /* 0x000fe20003800000 */
[----:B------:R-:W-:-:S07]  /*8420*/  IMAD.MOV.U32 R15, RZ, RZ, -0x1 ;  /* 0xffffffffff0f7424 */ /* 0x000fce00078e00ff */
[----:B------:R-:W-:Y:S05]  /*8430*/  WARPSYNC.COLLECTIVE R15, `(.L_x_188) ;  /* 0x000000000f0c7348 */ /* 0x000fea0003c00000 */
[----:B------:R-:W-:Y:S02]  /*8440*/  ELECT P6, UR62, PT ;  /* 0x00000000003e782f */ /* 0x000fe400038c0000 */
[----:B------:R-:W-:Y:S01]  /*8450*/  MOV R14, UR62 ;  /* 0x0000003e000e7c02 */ /* 0x000fe20008000f00 */
[----:B------:R-:W-:Y:S10]  /*8460*/  ENDCOLLECTIVE ;  /* 0x000000000000791b */ /* 0x000ff40003800000 */
.L_x_188:
[----:B------:R-:W-:Y:S05]  /*8470*/  BSYNC B1 ;  /* 0x0000000000017941 */ /* 0x000fea0003800000 */
.L_x_187:
[----:B------:R-:W-:Y:S05]  /*8480*/  BRA `(.L_x_189) ;  /* 0xffffffec00e07947 */ /* 0x000fea000383ffff */
.L_x_170:
[----:B0-----:R0:W1:Y:S02]  /*8490*/  SYNCS.PHASECHK.TRANS64.TRYWAIT P0, [R21+URZ+0x28], R12 ;  /* 0x0000280c150075a7 */ /* 0x001064000800017f */
[----:B-1----:R-:W-:Y:S05]  /*84a0*/  @!P0 NANOSLEEP.SYNCS 0x989680 ;  /* 0x009896800000895d */ /* 0x002fea0003900000 */
[----:B------:R-:W1:Y:S02]  /*84b0*/  @!P0 SYNCS.PHASECHK.TRANS64 P0, [R21+URZ+0x28], R12 ;  /* 0x0000280c150085a7 */ /* 0x000e64000800007f */
[----:B-1----:R-:W-:Y:S05]  /*84c0*/  @!P0 BRA `(.L_x_170) ;  /* 0xfffffffc00f08947 */ /* 0x002fea000383ffff */
[----:B------:R-:W-:Y:S05]  /*84d0*/  BRA `(.L_x_190) ;  /* 0xfffffff0001c7947 */ /* 0x000fea000383ffff */
.L_x_178:
[----:B------:R-:W-:Y:S01]  /*84e0*/  BSSY B0, `(.L_x_191) ;  /* 0x0000006000007945 */ /* 0x000fe20003800000 */
[----:B------:R-:W-:-:S07]  /*84f0*/  IMAD.MOV.U32 R15, RZ, RZ, -0x1 ;  /* 0xffffffffff0f7424 */ /* 0x000fce00078e00ff */
[----:B------:R-:W-:Y:S05]  /*8500*/  WARPSYNC.COLLECTIVE R15, `(.L_x_192) ;  /* 0x000000000f0c7348 */ /* 0x000fea0003c00000 */
[----:B------:R-:W-:Y:S02]  /*8510*/  ELECT P6, UR62, PT ;  /* 0x00000000003e782f */ /* 0x000fe400038c0000 */
[----:B------:R-:W-:Y:S01]  /*8520*/  MOV R14, UR62 ;  /* 0x0000003e000e7c02 */ /* 0x000fe20008000f00 */
[----:B------:R-:W-:Y:S10]  /*8530*/  ENDCOLLECTIVE ;  /* 0x000000000000791b */ /* 0x000ff40003800000 */
.L_x_192:
[----:B------:R-:W-:Y:S05]  /*8540*/  BSYNC B0 ;  /* 0x0000000000007941 */ /* 0x000fea0003800000 */
.L_x_191:
[----:B------:R-:W-:Y:S05]  /*8550*/  BRA `(.L_x_193) ;  /* 0xfffffff800ac7947 */ /* 0x000fea000383ffff */
.L_x_182:
[----:B0-----:R0:W1:Y:S02]  /*8560*/  SYNCS.PHASECHK.TRANS64.TRYWAIT P0, [R7+URZ], R4 ;  /* 0x00000004070075a7 */ /* 0x001064000800017f */
[----:B-1----:R-:W-:Y:S05]  /*8570*/  @!P0 NANOSLEEP.SYNCS 0x989680 ;  /* 0x009896800000895d */ /* 0x002fea0003900000 */
[----:B------:R-:W1:Y:S02]  /*8580*/  @!P0 SYNCS.PHASECHK.TRANS64 P0, [R7+URZ], R4 ;  /* 0x00000004070085a7 */ /* 0x000e64000800007f */
[----:B-1----:R-:W-:Y:S05]  /*8590*/  @!P0 BRA `(.L_x_182) ;  /* 0xfffffffc00f08947 */ /* 0x002fea000383ffff */
[----:B------:R-:W-:Y:S05]  /*85a0*/  BRA `(.L_x_194) ;  /* 0xfffffff800ec7947 */ /* 0x000fea000383ffff */
.L_x_183:
[----:B0-----:R0:W1:Y:S02]  /*85b0*/  SYNCS.PHASECHK.TRANS64.TRYWAIT P0, [R8+URZ], R5 ;  /* 0x00000005080075a7 */ /* 0x001064000800017f */
[----:B-1----:R-:W-:Y:S05]  /*85c0*/  @!P0 NANOSLEEP.SYNCS 0x989680 ;  /* 0x009896800000895d */ /* 0x002fea0003900000 */
[----:B------:R-:W1:Y:S02]  /*85d0*/  @!P0 SYNCS.PHASECHK.TRANS64 P0, [R8+URZ], R5 ;  /* 0x00000005080085a7 */ /* 0x000e64000800007f */
[----:B-1----:R-:W-:Y:S05]  /*85e0*/  @!P0 BRA `(.L_x_183) ;  /* 0xfffffffc00f08947 */ /* 0x002fea000383ffff */
[----:B------:R-:W-:Y:S05]  /*85f0*/  BRA `(.L_x_195) ;  /* 0xfffffff800fc7947 */ /* 0x000fea000383ffff */
.L_x_184:
[----:B0-----:R0:W1:Y:S02]  /*8600*/  SYNCS.PHASECHK.TRANS64.TRYWAIT P0, [R9+URZ], R4 ;  /* 0x00000004090075a7 */ /* 0x001064000800017f */
[----:B-1----:R-:W-:Y:S05]  /*8610*/  @!P0 NANOSLEEP.SYNCS 0x989680 ;  /* 0x009896800000895d */ /* 0x002fea0003900000 */
[----:B------:R-:W1:Y:S02]  /*8620*/  @!P0 SYNCS.PHASECHK.TRANS64 P0, [R9+URZ], R4 ;  /* 0x00000004090085a7 */ /* 0x000e64000800007f */
[----:B-1----:R-:W-:Y:S05]  /*8630*/  @!P0 BRA `(.L_x_184) ;  /* 0xfffffffc00f08947 */ /* 0x002fea000383ffff */
[----:B------:R-:W-:Y:S05]  /*8640*/  BRA `(.L_x_196) ;  /* 0xfffffffc000c7947 */ /* 0x000fea000383ffff */
.L_x_185:
[----:B0-----:R0:W1:Y:S02]  /*8650*/  SYNCS.PHASECHK.TRANS64.TRYWAIT P0, [R6+URZ], R5 ;  /* 0x00000005060075a7 */ /* 0x001064000800017f */
[----:B-1----:R-:W-:Y:S05]  /*8660*/  @!P0 NANOSLEEP.SYNCS 0x989680 ;  /* 0x009896800000895d */ /* 0x002fea0003900000 */
[----:B------:R-:W1:Y:S02]  /*8670*/  @!P0 SYNCS.PHASECHK.TRANS64 P0, [R6+URZ], R5 ;  /* 0x00000005060085a7 */ /* 0x000e64000800007f */
[----:B-1----:R-:W-:Y:S05]  /*8680*/  @!P0 BRA `(.L_x_185) ;  /* 0xfffffffc00f08947 */ /* 0x002fea000383ffff */
[----:B------:R-:W-:Y:S05]  /*8690*/  BRA `(.L_x_197) ;  /* 0xfffffffc00147947 */ /* 0x000fea000383ffff */
.L_x_198:
[----:B------:R-:W-:-:S00]  /*86a0*/  BRA `(.L_x_198) ;  /* 0xfffffffc00fc7947 */ /* 0x000fc0000383ffff */
[----:B------:R-:W-:-:S00]  /*86b0*/  NOP ;  /* 0x0000000000007918 */ /* 0x000fc00000000000 */
        /* <DEDUP_REMOVED lines=12> */
.L_x_199:


//--------------------- .nv.global.init           --------------------------
	.section	.nv.global.init,"aw",@progbits
.nv.global.init:
	.type		$str$22,@object
	.size		$str$22,($str$23 - $str$22)
$str$22:
        /*0000*/ 	.byte	0x6b, 0x5f, 0x74, 0x69, 0x6c, 0x65, 0x5f, 0x63, 0x6f, 0x75, 0x6e, 0x74, 0x20, 0x3e, 0x3d, 0x20
        /*0010*/ 	.byte	0x31, 0x00
	.type		$str$23,@object
	.size		$str$23,(__unnamed_1 - $str$23)
$str$23:
        /*0012*/ 	.byte	0x2f, 0x74, 0x6d, 0x70, 0x2f, 0x63, 0x75, 0x74, 0x6c, 0x61, 0x73, 0x73, 0x5f, 0x73, 0x77, 0x65
        /*0022*/ 	.byte	0x65, 0x70, 0x5f, 0x73, 0x72, 0x63, 0x2f, 0x69, 0x6e, 0x63, 0x6c, 0x75, 0x64, 0x65, 0x2f, 0x63
        /*0032*/ 	.byte	0x75, 0x74, 0x6c, 0x61, 0x73, 0x73, 0x2f, 0x67, 0x65, 0x6d, 0x6d, 0x2f, 0x63, 0x6f, 0x6c, 0x6c
        /*0042*/ 	.byte	0x65, 0x63, 0x74, 0x69, 0x76, 0x65, 0x2f, 0x73, 0x6d, 0x39, 0x30, 0x5f, 0x6d, 0x6d, 0x61, 0x5f
        /*0052*/ 	.byte	0x74, 0x6d, 0x61, 0x5f, 0x67, 0x6d, 0x6d, 0x61, 0x5f, 0x73, 0x73, 0x5f, 0x77, 0x61, 0x72, 0x70
        /*0062*/ 	.byte	0x73, 0x70, 0x65, 0x63, 0x69, 0x61, 0x6c, 0x69, 0x7a, 0x65, 0x64, 0x2e, 0x68, 0x70, 0x70, 0x00
	.type		__unnamed_1,@object
	.size		__unnamed_1,(.L_0 - __unnamed_1)
__unnamed_1:
        /*0072*/ 	.byte	0x76, 0x6f, 0x69, 0x64, 0x20, 0x63, 0x75, 0x74, 0x6c, 0x61, 0x73, 0x73, 0x3a, 0x3a, 0x67, 0x65
        /* <DEDUP_REMOVED lines=181> */
.L_0:


//--------------------- .nv.shared._ZN7cutlass13device_kernelINS_4gemm6kernel13GemmUniversalIN4cute5tupleIJiiiiEEENS1_10collective13CollectiveMmaINS1_34MainloopSm90TmaGmmaWarpSpecializedILi5ENS5_IJNS4_1CILi2EEESB_NSA_ILi1EEEEEENS1_35KernelTmaWarpSpecializedCooperativeEEENS5_IJNSA_ILi128EEESG_SG_EEENS_6half_tENS5_IJlSC_lEEESI_SJ_NS4_8TiledMMAINS4_8MMA_AtomIJNS4_4SM904GMMA26MMA_64x128x16_F32F16F16_SSILNSN_5MajorE0ELSP_0ELNSN_7ScaleInE1ELSQ_1EEEEEENS4_6LayoutINS5_IJSB_SC_SC_EEENS5_IJSC_NSA_ILi0EEESV_EEEEENS5_IJNS4_10UnderscoreESY_SY_EEEEENS4_23SM90_TMA_LOAD_MULTICASTENS4_14ComposedLayoutINS4_7SwizzleILi3ELi4ELi3EEENS4_18smem_ptr_flag_bitsILi16EEENST_INS5_IJNSA_ILi8EEENSA_ILi64EEEEEENS5_IJS18_SC_EEEEEEEvNS4_8identityES11_S1C_vS1D_EENS_8epilogue10collective6detail29Sm90TmaWarpSpecializedAdapterINS1G_15DefaultEpilogueISI_SJ_SJ_NS1F_6thread17LinearCombinationISI_Li1EffLNS1K_9ScaleType4KindE0ELNS_15FloatRoundStyleE2ESI_EENS1_15EpilogueDefaultEEEEEvvEEEEvNT_6ParamsE --------------------------
	.section	.nv.shared._ZN7cutlass13device_kernelINS_4gemm6kernel13GemmUniversalIN4cute5tupleIJiiiiEEENS1_10collective13CollectiveMmaINS1_34MainloopSm90TmaGmmaWarpSpecializedILi5ENS5_IJNS4_1CILi2EEESB_NSA_ILi1EEEEEENS1_35KernelTmaWarpSpecializedCooperativeEEENS5_IJNSA_ILi128EEESG_SG_EEENS_6half_tENS5_IJlSC_lEEESI_SJ_NS4_8TiledMMAINS4_8MMA_AtomIJNS4_4SM904GMMA26MMA_64x128x16_F32F16F16_SSILNSN_5MajorE0ELSP_0ELNSN_7ScaleInE1ELSQ_1EEEEEENS4_6LayoutINS5_IJSB_SC_SC_EEENS5_IJSC_NSA_ILi0EEESV_EEEEENS5_IJNS4_10UnderscoreESY_SY_EEEEENS4_23SM90_TMA_LOAD_MULTICASTENS4_14ComposedLayoutINS4_7SwizzleILi3ELi4ELi3EEENS4_18smem_ptr_flag_bitsILi16EEENST_INS5_IJNSA_ILi8EEENSA_ILi64EEEEEENS5_IJS18_SC_EEEEEEEvNS4_8identityES11_S1C_vS1D_EENS_8epilogue10collective6detail29Sm90TmaWarpSpecializedAdapterINS1G_15DefaultEpilogueISI_SJ_SJ_NS1F_6thread17LinearCombinationISI_Li1EffLNS1K_9ScaleType4KindE0ELNS_15FloatRoundStyleE2ESI_EENS1_15EpilogueDefaultEEEEEvvEEEEvNT_6ParamsE,"aw",@nobits
	.sectionflags	@""
	.align	16
	.zero		1024


//--------------------- .nv.shared.reserved.0     --------------------------
	.section	.nv.shared.reserved.0,"aw",@nobits
	.weak		__nv_reservedSMEM_offset_0_alias
	.size		__nv_reservedSMEM_offset_0_alias, 0, 0
	.other		__nv_reservedSMEM_offset_0_alias,@"STO_CUDA_RESERVED_SHARED STV_DEFAULT"
__nv_reservedSMEM_offset_0_alias:
	.zero		0


//--------------------- .nv.global                --------------------------
	.section	.nv.global,"aw",@nobits
.nv.global:
	.type		_ZN39_INTERNAL_a618fefe_4_k_cu_5d928814_38804cute1_E,@object
	.size		_ZN39_INTERNAL_a618fefe_4_k_cu_5d928814_38804cute1_E,(_ZN39_INTERNAL_a618fefe_4_k_cu_5d928814_38804cuda3std3__45__cpo6cbeginE - _ZN39_INTERNAL_a618fefe_4_k_cu_5d928814_38804cute1_E)
_ZN39_INTERNAL_a618fefe_4_k_cu_5d928814_38804cute1_E:
	.zero		1
	.type		_ZN39_INTERNAL_a618fefe_4_k_cu_5d928814_38804cuda3std3__45__cpo6cbeginE,@object
	.size		_ZN39_INTERNAL_a618fefe_4_k_cu_5d928814_38804cuda3std3__45__cpo6cbeginE,(_ZN39_INTERNAL_a618fefe_4_k_cu_5d928814_38804cuda3std3__48in_placeE - _ZN39_INTERNAL_a618fefe_4_k_cu_5d928814_38804cuda3std3__45__cpo6cbeginE)
_ZN39_INTERNAL_a618fefe_4_k_cu_5d928814_38804cuda3std3__45__cpo6cbeginE:
	.zero		1
	.type		_ZN39_INTERNAL_a618fefe_4_k_cu_5d928814_38804cuda3std3__48in_placeE,@object
	.size		_ZN39_INTERNAL_a618fefe_4_k_cu_5d928814_38804cuda3std3__48in_placeE,(_ZN39_INTERNAL_a618fefe_4_k_cu_5d928814_38804cuda3std6ranges3__45__cpo9iter_moveE - _ZN39_INTERNAL_a618fefe_4_k_cu_5d928814_38804cuda3std3__48in_placeE)
_ZN39_INTERNAL_a618fefe_4_k_cu_5d928814_38804cuda3std3__48in_placeE:
	.zero		1
	.type		_ZN39_INTERNAL_a618fefe_4_k_cu_5d928814_38804cuda3std6ranges3__45__cpo9iter_moveE,@object
	.size		_ZN39_INTERNAL_a618fefe_4_k_cu_5d928814_38804cuda3std6ranges3__45__cpo9iter_moveE,(_ZN39_INTERNAL_a618fefe_4_k_cu_5d928814_38804cuda3std3__45__cpo5beginE - _ZN39_INTERNAL_a618fefe_4_k_cu_5d928814_38804cuda3std6ranges3__45__cpo9iter_moveE)
_ZN39_INTERNAL_a618fefe_4_k_cu_5d928814_38804cuda3std6ranges3__45__cpo9iter_moveE:
	.zero		1
	.type		_ZN39_INTERNAL_a618fefe_4_k_cu_5d928814_38804cuda3std3__45__cpo5beginE,@object
	.size		_ZN39_INTERNAL_a618fefe_4_k_cu_5d928814_38804cuda3std3__45__cpo5beginE,(_ZN39_INTERNAL_a618fefe_4_k_cu_5d928814_38804cuda3std3__441_GLOBAL__N__a618fefe_4_k_cu_5d928814_38806ignoreE - _ZN39_INTERNAL_a618fefe_4_k_cu_5d928814_38804cuda3std3__45__cpo5beginE)
_ZN39_INTERNAL_a618fefe_4_k_cu_5d928814_38804cuda3std3__45__cpo5beginE:
	.zero		1
	.type		_ZN39_INTERNAL_a618fefe_4_k_cu_5d928814_38804cuda3std3__441_GLOBAL__N__a618fefe_4_k_cu_5d928814_38806ignoreE,@object
	.size		_ZN39_INTERNAL_a618fefe_4_k_cu_5d928814_38804cuda3std3__441_GLOBAL__N__a618fefe_4_k_cu_5d928814_38806ignoreE,(_ZN39_INTERNAL_a618fefe_4_k_cu_5d928814_38804cute7productE - _ZN39_INTERNAL_a618fefe_4_k_cu_5d928814_38804cuda3std3__441_GLOBAL__N__a618fefe_4_k_cu_5d928814_38806ignoreE)
_ZN39_INTERNAL_a618fefe_4_k_cu_5d928814_38804cuda3std3__441_GLOBAL__N__a618fefe_4_k_cu_5d928814_38806ignoreE:
	.zero		1
	.type		_ZN39_INTERNAL_a618fefe_4_k_cu_5d928814_38804cute7productE,@object
	.size		_ZN39_INTERNAL_a618fefe_4_k_cu_5d928814_38804cute7productE,(_ZN39_INTERNAL_a618fefe_4_k_cu_5d928814_38804cuda3std3__45__cpo3endE - _ZN39_INTERNAL_a618fefe_4_k_cu_5d928814_38804cute7productE)
_ZN39_INTERNAL_a618fefe_4_k_cu_5d928814_38804cute7productE:
	.zero		1
	.type		_ZN39_INTERNAL_a618fefe_4_k_cu_5d928814_38804cuda3std3__45__cpo3endE,@object
	.size		_ZN39_INTERNAL_a618fefe_4_k_cu_5d928814_38804cuda3std3__45__cpo3endE,(_ZN39_INTERNAL_a618fefe_4_k_cu_5d928814_38804cuda3std3__419piecewise_constructE - _ZN39_INTERNAL_a618fefe_4_k_cu_5d928814_38804cuda3std3__45__cpo3endE)
_ZN39_INTERNAL_a618fefe_4_k_cu_5d928814_38804cuda3std3__45__cpo3endE:
	.zero		1
	.type		_ZN39_INTERNAL_a618fefe_4_k_cu_5d928814_38804cuda3std3__419piecewise_constructE,@object
	.size		_ZN39_INTERNAL_a618fefe_4_k_cu_5d928814_38804cuda3std3__419piecewise_constructE,(_ZN39_INTERNAL_a618fefe_4_k_cu_5d928814_38804cuda3std3__45__cpo4cendE - _ZN39_INTERNAL_a618fefe_4_k_cu_5d928814_38804cuda3std3__419piecewise_constructE)
_ZN39_INTERNAL_a618fefe_4_k_cu_5d928814_38804cuda3std3__419piecewise_constructE:
	.zero		1
	.type		_ZN39_INTERNAL_a618fefe_4_k_cu_5d928814_38804cuda3std3__45__cpo4cendE,@object
	.size		_ZN39_INTERNAL_a618fefe_4_k_cu_5d928814_38804cuda3std3__45__cpo4cendE,(_ZN39_INTERNAL_a618fefe_4_k_cu_5d928814_38804cuda3std6ranges3__45__cpo4swapE - _ZN39_INTERNAL_a618fefe_4_k_cu_5d928814_38804cuda3std3__45__cpo4cendE)
_ZN39_INTERNAL_a618fefe_4_k_cu_5d928814_38804cuda3std3__45__cpo4cendE:
	.zero		1
	.type		_ZN39_INTERNAL_a618fefe_4_k_cu_5d928814_38804cuda3std6ranges3__45__cpo4swapE,@object
	.size		_ZN39_INTERNAL_a618fefe_4_k_cu_5d928814_38804cuda3std6ranges3__45__cpo4swapE,(.L_8 - _ZN39_INTERNAL_a618fefe_4_k_cu_5d928814_38804cuda3std6ranges3__45__cpo4swapE)
_ZN39_INTERNAL_a618fefe_4_k_cu_5d928814_38804cuda3std6ranges3__45__cpo4swapE:
	.zero		1
.L_8:


//--------------------- .nv.constant0._ZN7cutlass13device_kernelINS_4gemm6kernel13GemmUniversalIN4cute5tupleIJiiiiEEENS1_10collective13CollectiveMmaINS1_34MainloopSm90TmaGmmaWarpSpecializedILi5ENS5_IJNS4_1CILi2EEESB_NSA_ILi1EEEEEENS1_35KernelTmaWarpSpecializedCooperativeEEENS5_IJNSA_ILi128EEESG_SG_EEENS_6half_tENS5_IJlSC_lEEESI_SJ_NS4_8TiledMMAINS4_8MMA_AtomIJNS4_4SM904GMMA26MMA_64x128x16_F32F16F16_SSILNSN_5MajorE0ELSP_0ELNSN_7ScaleInE1ELSQ_1EEEEEENS4_6LayoutINS5_IJSB_SC_SC_EEENS5_IJSC_NSA_ILi0EEESV_EEEEENS5_IJNS4_10UnderscoreESY_SY_EEEEENS4_23SM90_TMA_LOAD_MULTICASTENS4_14ComposedLayoutINS4_7SwizzleILi3ELi4ELi3EEENS4_18smem_ptr_flag_bitsILi16EEENST_INS5_IJNSA_ILi8EEENSA_ILi64EEEEEENS5_IJS18_SC_EEEEEEEvNS4_8identityES11_S1C_vS1D_EENS_8epilogue10collective6detail29Sm90TmaWarpSpecializedAdapterINS1G_15DefaultEpilogueISI_SJ_SJ_NS1F_6thread17LinearCombinationISI_Li1EffLNS1K_9ScaleType4KindE0ELNS_15FloatRoundStyleE2ESI_EENS1_15EpilogueDefaultEEEEEvvEEEEvNT_6ParamsE --------------------------
	.section	.nv.constant0._ZN7cutlass13device_kernelINS_4gemm6kernel13GemmUniversalIN4cute5tupleIJiiiiEEENS1_10collective13CollectiveMmaINS1_34MainloopSm90TmaGmmaWarpSpecializedILi5ENS5_IJNS4_1CILi2EEESB_NSA_ILi1EEEEEENS1_35KernelTmaWarpSpecializedCooperativeEEENS5_IJNSA_ILi128EEESG_SG_EEENS_6half_tENS5_IJlSC_lEEESI_SJ_NS4_8TiledMMAINS4_8MMA_AtomIJNS4_4SM904GMMA26MMA_64x128x16_F32F16F16_SSILNSN_5MajorE0ELSP_0ELNSN_7ScaleInE1ELSQ_1EEEEEENS4_6LayoutINS5_IJSB_SC_SC_EEENS5_IJSC_NSA_ILi0EEESV_EEEEENS5_IJNS4_10UnderscoreESY_SY_EEEEENS4_23SM90_TMA_LOAD_MULTICASTENS4_14ComposedLayoutINS4_7SwizzleILi3ELi4ELi3EEENS4_18smem_ptr_flag_bitsILi16EEENST_INS5_IJNSA_ILi8EEENSA_ILi64EEEEEENS5_IJS18_SC_EEEEEEEvNS4_8identityES11_S1C_vS1D_EENS_8epilogue10collective6detail29Sm90TmaWarpSpecializedAdapterINS1G_15DefaultEpilogueISI_SJ_SJ_NS1F_6thread17LinearCombinationISI_Li1EffLNS1K_9ScaleType4KindE0ELNS_15FloatRoundStyleE2ESI_EENS1_15EpilogueDefaultEEEEEvvEEEEvNT_6ParamsE,"a",@progbits
	.sectionflags	@""
	.align	4
.nv.constant0._ZN7cutlass13device_kernelINS_4gemm6kernel13GemmUniversalIN4cute5tupleIJiiiiEEENS1_10collective13CollectiveMmaINS1_34MainloopSm90TmaGmmaWarpSpecializedILi5ENS5_IJNS4_1CILi2EEESB_NSA_ILi1EEEEEENS1_35KernelTmaWarpSpecializedCooperativeEEENS5_IJNSA_ILi128EEESG_SG_EEENS_6half_tENS5_IJlSC_lEEESI_SJ_NS4_8TiledMMAINS4_8MMA_AtomIJNS4_4SM904GMMA26MMA_64x128x16_F32F16F16_SSILNSN_5MajorE0ELSP_0ELNSN_7ScaleInE1ELSQ_1EEEEEENS4_6LayoutINS5_IJSB_SC_SC_EEENS5_IJSC_NSA_ILi0EEESV_EEEEENS5_IJNS4_10UnderscoreESY_SY_EEEEENS4_23SM90_TMA_LOAD_MULTICASTENS4_14ComposedLayoutINS4_7SwizzleILi3ELi4ELi3EEENS4_18smem_ptr_flag_bitsILi16EEENST_INS5_IJNSA_ILi8EEENSA_ILi64EEEEEENS5_IJS18_SC_EEEEEEEvNS4_8identityES11_S1C_vS1D_EENS_8epilogue10collective6detail29Sm90TmaWarpSpecializedAdapterINS1G_15DefaultEpilogueISI_SJ_SJ_NS1F_6thread17LinearCombinationISI_Li1EffLNS1K_9ScaleType4KindE0ELNS_15FloatRoundStyleE2ESI_EENS1_15EpilogueDefaultEEEEEvvEEEEvNT_6ParamsE:
	.zero		1664


//--------------------- SYMBOLS --------------------------

	.type		.nv.reservedSmem.offset0,@object
	.size		.nv.reservedSmem.offset0,0x4
	.type		__assertfail,@function
